// auto-generated by cutlass_sweep.gemm — config: {"arch": "sm_100", "cluster_m": 2, "cluster_n": 1, "dtype": "int8", "dtype_b": "int8", "layout": "nt", "stages": 0, "tile_k": 128, "tile_m": 256, "tile_n": 128}
#include "cutlass/cutlass.h"
#include "cutlass/gemm/collective/collective_builder.hpp"
#include "cutlass/gemm/device/gemm_universal_adapter.h"
#include "cutlass/gemm/kernel/gemm_universal.hpp"
#include "cutlass/epilogue/collective/collective_builder.hpp"

using ElemA = int8_t;
using ElemB = int8_t;
using ElemCD = int8_t;
using Acc  = int32_t;
using TileShape    = cute::Shape<cute::_256, cute::_128, cute::_128>;
using ClusterShape = cute::Shape<cute::_2, cute::_1, cute::_1>;

using CollectiveEpilogue = typename cutlass::epilogue::collective::CollectiveBuilder<
    cutlass::arch::Sm100, cutlass::arch::OpClassTensorOp,
    TileShape, ClusterShape,
    cutlass::epilogue::collective::EpilogueTileAuto,
    Acc, Acc,
    ElemCD, cutlass::layout::RowMajor, 128 / cutlass::sizeof_bits<ElemCD>::value,
    ElemCD, cutlass::layout::RowMajor, 128 / cutlass::sizeof_bits<ElemCD>::value,
    cutlass::epilogue::collective::EpilogueScheduleAuto
  >::CollectiveOp;

using CollectiveMainloop = typename cutlass::gemm::collective::CollectiveBuilder<
    cutlass::arch::Sm100, cutlass::arch::OpClassTensorOp,
    ElemA, cutlass::layout::RowMajor, 128 / cutlass::sizeof_bits<ElemA>::value,
    ElemB, cutlass::layout::ColumnMajor, 128 / cutlass::sizeof_bits<ElemB>::value,
    Acc,
    TileShape, ClusterShape,
    cutlass::gemm::collective::StageCountAutoCarveout<static_cast<int>(sizeof(typename CollectiveEpilogue::SharedStorage))>,
    cutlass::gemm::collective::KernelScheduleAuto
  >::CollectiveOp;

using GemmKernel = cutlass::gemm::kernel::GemmUniversal<
    cute::Shape<int,int,int,int>,
    CollectiveMainloop,
    CollectiveEpilogue
>;
using Gemm = cutlass::gemm::device::GemmUniversalAdapter<GemmKernel>;

// Force the device kernel symbol into the cubin without needing a host main.
auto* _anchor = &cutlass::device_kernel<GemmKernel>;


// ===== COMPILED SASS (sm_100a) =====

	.target	sm_100a

	.elftype	@"ET_EXEC"


//--------------------- .note.nv.tkinfo           --------------------------
	.section	.note.nv.tkinfo,"",@"SHT_NOTE"
	.sectionflags	@"SHF_NOTE_NV_TKINFO"
	.tkinfo
        /*0018*/ 	.word	0x00000002
        /*0030*/ 	.string	""
        /*0030*/ 	.string	"ptxas"
        /*0030*/ 	.string	"Cuda compilation tools, release 13.0, V13.0.88"
        /*0030*/ 	.string	"Build cuda_13.0.r13.0/compiler.36424714_0"
        /*0030*/ 	.string	"-arch sm_100a -m 64 "



//--------------------- .note.nv.cuinfo           --------------------------
	.section	.note.nv.cuinfo,"",@"SHT_NOTE"
	.sectionflags	@"SHF_NOTE_NV_CUINFO"
        /*0018*/ 	.short	0x0002
        /*001a*/ 	.short	0x0064
        /*001c*/ 	.short	0x0082
	.zero		2


//--------------------- .nv.info                  --------------------------
	.section	.nv.info,"",@"SHT_CUDA_INFO"
	.align	4


	//----- nvinfo : EIATTR_REGCOUNT
	.align		4
        /*0000*/ 	.byte	0x04, 0x2f
        /*0002*/ 	.short	(.L_19 - .L_18)
	.align		4
.L_18:
        /*0004*/ 	.word	index@(_ZN7cutlass13device_kernelINS_4gemm6kernel13GemmUniversalIN4cute5tupleIJiiiiEEENS1_10collective13CollectiveMmaINS1_35MainloopSm100TmaUmmaWarpSpecializedILi8ELi2ELi4ENS5_IJNS4_1CILi2EEENSA_ILi1EEESC_EEEEENS5_IJNSA_ILi256EEENSA_ILi128EEESG_EEEaNS5_IJlSC_lEEEaSI_NS4_8TiledMMAINS4_8MMA_AtomIJNS4_21SM100_MMA_S8_2x1SM_SSIaaiLi256ELi128ELNS4_4UMMA5MajorE0ELSN_0ELNSM_8SaturateE0EEEEEENS4_6LayoutINS5_IJSC_SC_SC_EEENS5_IJNSA_ILi0EEEST_ST_EEEEENS5_IJNS4_10UnderscoreESW_SW_EEEEENS4_18SM100_TMA_2SM_LOADENS4_14ComposedLayoutINS4_7SwizzleILi3ELi4ELi3EEENS4_18smem_ptr_flag_bitsILi8EEENSR_INS5_IJNSA_ILi8EEESG_EEENS5_IJSG_SC_EEEEEEEvNS4_8identityESZ_S19_vS1A_EENS_8epilogue10collective18CollectiveEpilogueINS1C_23Sm100TmaWarpSpecializedILi2ELi2ELi64ELb0ELb0EEEJNS5_IJSG_SG_SG_EEENS5_IJNSR_ISG_SC_EENSR_INSA_ILi64EEESC_EEEEEaSI_aSI_NS1C_6fusion15FusionCallbacksIS1G_NS1M_17LinearCombinationIaiaiLNS_15FloatRoundStyleE2EEES1H_S1L_JEEENS4_5SM1004TMEM4LOAD26SM100_TMEM_LOAD_32dp32b64xENS4_13SM90_TMA_LOADENS10_INS11_ILi2ELi4ELi3EEES14_NSR_INS5_IJS15_S1J_EEENS5_IJS1J_SC_EEEEEEENS4_39AutoVectorizingCopyWithAssumedAlignmentILi128EEENS4_14SM90_TMA_STOREES21_S23_S23_EEEvvEEEEvNT_6ParamsE)
        /*0008*/ 	.word	0x000000b2


	//----- nvinfo : EIATTR_FRAME_SIZE
	.align		4
.L_19:
        /*000c*/ 	.byte	0x04, 0x11
        /*000e*/ 	.short	(.L_21 - .L_20)
	.align		4
.L_20:
        /*0010*/ 	.word	index@($__internal_2_$__cuda_sm10x_tcgen05_guardrail_trap_unallocated_columns_being_dealloced)
        /*0014*/ 	.word	0x00000000


	//----- nvinfo : EIATTR_FRAME_SIZE
	.align		4
.L_21:
        /*0018*/ 	.byte	0x04, 0x11
        /*001a*/ 	.short	(.L_23 - .L_22)
	.align		4
.L_22:
        /*001c*/ 	.word	index@($__internal_1_$__cuda_sm10x_tcgen05_guardrail_trap_phase_invalid_during_alloc)
        /*0020*/ 	.word	0x00000000


	//----- nvinfo : EIATTR_FRAME_SIZE
	.align		4
.L_23:
        /*0024*/ 	.byte	0x04, 0x11
        /*0026*/ 	.short	(.L_25 - .L_24)
	.align		4
.L_24:
        /*0028*/ 	.word	index@($__internal_0_$__cuda_sm10x_tcgen05_guardrail_trap_col_being_dealloced_not_returned_by_alloc)
        /*002c*/ 	.word	0x00000000


	//----- nvinfo : EIATTR_FRAME_SIZE
	.align		4
.L_25:
        /*0030*/ 	.byte	0x04, 0x11
        /*0032*/ 	.short	(.L_27 - .L_26)
	.align		4
.L_26:
        /*0034*/ 	.word	index@(_ZN7cutlass13device_kernelINS_4gemm6kernel13GemmUniversalIN4cute5tupleIJiiiiEEENS1_10collective13CollectiveMmaINS1_35MainloopSm100TmaUmmaWarpSpecializedILi8ELi2ELi4ENS5_IJNS4_1CILi2EEENSA_ILi1EEESC_EEEEENS5_IJNSA_ILi256EEENSA_ILi128EEESG_EEEaNS5_IJlSC_lEEEaSI_NS4_8TiledMMAINS4_8MMA_AtomIJNS4_21SM100_MMA_S8_2x1SM_SSIaaiLi256ELi128ELNS4_4UMMA5MajorE0ELSN_0ELNSM_8SaturateE0EEEEEENS4_6LayoutINS5_IJSC_SC_SC_EEENS5_IJNSA_ILi0EEEST_ST_EEEEENS5_IJNS4_10UnderscoreESW_SW_EEEEENS4_18SM100_TMA_2SM_LOADENS4_14ComposedLayoutINS4_7SwizzleILi3ELi4ELi3EEENS4_18smem_ptr_flag_bitsILi8EEENSR_INS5_IJNSA_ILi8EEESG_EEENS5_IJSG_SC_EEEEEEEvNS4_8identityESZ_S19_vS1A_EENS_8epilogue10collective18CollectiveEpilogueINS1C_23Sm100TmaWarpSpecializedILi2ELi2ELi64ELb0ELb0EEEJNS5_IJSG_SG_SG_EEENS5_IJNSR_ISG_SC_EENSR_INSA_ILi64EEESC_EEEEEaSI_aSI_NS1C_6fusion15FusionCallbacksIS1G_NS1M_17LinearCombinationIaiaiLNS_15FloatRoundStyleE2EEES1H_S1L_JEEENS4_5SM1004TMEM4LOAD26SM100_TMEM_LOAD_32dp32b64xENS4_13SM90_TMA_LOADENS10_INS11_ILi2ELi4ELi3EEES14_NSR_INS5_IJS15_S1J_EEENS5_IJS1J_SC_EEEEEEENS4_39AutoVectorizingCopyWithAssumedAlignmentILi128EEENS4_14SM90_TMA_STOREES21_S23_S23_EEEvvEEEEvNT_6ParamsE)
        /*0038*/ 	.word	0x00000000


	//----- nvinfo : EIATTR_MIN_STACK_SIZE
	.align		4
.L_27:
        /*003c*/ 	.byte	0x04, 0x12
        /*003e*/ 	.short	(.L_29 - .L_28)
	.align		4
.L_28:
        /*0040*/ 	.word	index@(_ZN7cutlass13device_kernelINS_4gemm6kernel13GemmUniversalIN4cute5tupleIJiiiiEEENS1_10collective13CollectiveMmaINS1_35MainloopSm100TmaUmmaWarpSpecializedILi8ELi2ELi4ENS5_IJNS4_1CILi2EEENSA_ILi1EEESC_EEEEENS5_IJNSA_ILi256EEENSA_ILi128EEESG_EEEaNS5_IJlSC_lEEEaSI_NS4_8TiledMMAINS4_8MMA_AtomIJNS4_21SM100_MMA_S8_2x1SM_SSIaaiLi256ELi128ELNS4_4UMMA5MajorE0ELSN_0ELNSM_8SaturateE0EEEEEENS4_6LayoutINS5_IJSC_SC_SC_EEENS5_IJNSA_ILi0EEEST_ST_EEEEENS5_IJNS4_10UnderscoreESW_SW_EEEEENS4_18SM100_TMA_2SM_LOADENS4_14ComposedLayoutINS4_7SwizzleILi3ELi4ELi3EEENS4_18smem_ptr_flag_bitsILi8EEENSR_INS5_IJNSA_ILi8EEESG_EEENS5_IJSG_SC_EEEEEEEvNS4_8identityESZ_S19_vS1A_EENS_8epilogue10collective18CollectiveEpilogueINS1C_23Sm100TmaWarpSpecializedILi2ELi2ELi64ELb0ELb0EEEJNS5_IJSG_SG_SG_EEENS5_IJNSR_ISG_SC_EENSR_INSA_ILi64EEESC_EEEEEaSI_aSI_NS1C_6fusion15FusionCallbacksIS1G_NS1M_17LinearCombinationIaiaiLNS_15FloatRoundStyleE2EEES1H_S1L_JEEENS4_5SM1004TMEM4LOAD26SM100_TMEM_LOAD_32dp32b64xENS4_13SM90_TMA_LOADENS10_INS11_ILi2ELi4ELi3EEES14_NSR_INS5_IJS15_S1J_EEENS5_IJS1J_SC_EEEEEEENS4_39AutoVectorizingCopyWithAssumedAlignmentILi128EEENS4_14SM90_TMA_STOREES21_S23_S23_EEEvvEEEEvNT_6ParamsE)
        /*0044*/ 	.word	0x00000000
.L_29:


//--------------------- .nv.compat                --------------------------
	.section	.nv.compat,"",@"SHT_CUDA_COMPAT_INFO"
	.align	4
        /*0000*/ 	.byte	0x02, 0x09, 0x01, 0x00, 0x02, 0x02, 0x03, 0x00, 0x02, 0x05, 0x06, 0x00, 0x03, 0x07, 0x01, 0x01
        /*0010*/ 	.byte	0x02, 0x03, 0x01, 0x00, 0x02, 0x06, 0x01, 0x00, 0x04, 0x0b, 0x08, 0x00, 0x01, 0x00, 0x00, 0x00
        /*0020*/ 	.byte	0x00, 0x00, 0x00, 0x00


//--------------------- .nv.info._ZN7cutlass13device_kernelINS_4gemm6kernel13GemmUniversalIN4cute5tupleIJiiiiEEENS1_10collective13CollectiveMmaINS1_35MainloopSm100TmaUmmaWarpSpecializedILi8ELi2ELi4ENS5_IJNS4_1CILi2EEENSA_ILi1EEESC_EEEEENS5_IJNSA_ILi256EEENSA_ILi128EEESG_EEEaNS5_IJlSC_lEEEaSI_NS4_8TiledMMAINS4_8MMA_AtomIJNS4_21SM100_MMA_S8_2x1SM_SSIaaiLi256ELi128ELNS4_4UMMA5MajorE0ELSN_0ELNSM_8SaturateE0EEEEEENS4_6LayoutINS5_IJSC_SC_SC_EEENS5_IJNSA_ILi0EEEST_ST_EEEEENS5_IJNS4_10UnderscoreESW_SW_EEEEENS4_18SM100_TMA_2SM_LOADENS4_14ComposedLayoutINS4_7SwizzleILi3ELi4ELi3EEENS4_18smem_ptr_flag_bitsILi8EEENSR_INS5_IJNSA_ILi8EEESG_EEENS5_IJSG_SC_EEEEEEEvNS4_8identityESZ_S19_vS1A_EENS_8epilogue10collective18CollectiveEpilogueINS1C_23Sm100TmaWarpSpecializedILi2ELi2ELi64ELb0ELb0EEEJNS5_IJSG_SG_SG_EEENS5_IJNSR_ISG_SC_EENSR_INSA_ILi64EEESC_EEEEEaSI_aSI_NS1C_6fusion15FusionCallbacksIS1G_NS1M_17LinearCombinationIaiaiLNS_15FloatRoundStyleE2EEES1H_S1L_JEEENS4_5SM1004TMEM4LOAD26SM100_TMEM_LOAD_32dp32b64xENS4_13SM90_TMA_LOADENS10_INS11_ILi2ELi4ELi3EEES14_NSR_INS5_IJS15_S1J_EEENS5_IJS1J_SC_EEEEEEENS4_39AutoVectorizingCopyWithAssumedAlignmentILi128EEENS4_14SM90_TMA_STOREES21_S23_S23_EEEvvEEEEvNT_6ParamsE --------------------------
	.section	.nv.info._ZN7cutlass13device_kernelINS_4gemm6kernel13GemmUniversalIN4cute5tupleIJiiiiEEENS1_10collective13CollectiveMmaINS1_35MainloopSm100TmaUmmaWarpSpecializedILi8ELi2ELi4ENS5_IJNS4_1CILi2EEENSA_ILi1EEESC_EEEEENS5_IJNSA_ILi256EEENSA_ILi128EEESG_EEEaNS5_IJlSC_lEEEaSI_NS4_8TiledMMAINS4_8MMA_AtomIJNS4_21SM100_MMA_S8_2x1SM_SSIaaiLi256ELi128ELNS4_4UMMA5MajorE0ELSN_0ELNSM_8SaturateE0EEEEEENS4_6LayoutINS5_IJSC_SC_SC_EEENS5_IJNSA_ILi0EEEST_ST_EEEEENS5_IJNS4_10UnderscoreESW_SW_EEEEENS4_18SM100_TMA_2SM_LOADENS4_14ComposedLayoutINS4_7SwizzleILi3ELi4ELi3EEENS4_18smem_ptr_flag_bitsILi8EEENSR_INS5_IJNSA_ILi8EEESG_EEENS5_IJSG_SC_EEEEEEEvNS4_8identityESZ_S19_vS1A_EENS_8epilogue10collective18CollectiveEpilogueINS1C_23Sm100TmaWarpSpecializedILi2ELi2ELi64ELb0ELb0EEEJNS5_IJSG_SG_SG_EEENS5_IJNSR_ISG_SC_EENSR_INSA_ILi64EEESC_EEEEEaSI_aSI_NS1C_6fusion15FusionCallbacksIS1G_NS1M_17LinearCombinationIaiaiLNS_15FloatRoundStyleE2EEES1H_S1L_JEEENS4_5SM1004TMEM4LOAD26SM100_TMEM_LOAD_32dp32b64xENS4_13SM90_TMA_LOADENS10_INS11_ILi2ELi4ELi3EEES14_NSR_INS5_IJS15_S1J_EEENS5_IJS1J_SC_EEEEEEENS4_39AutoVectorizingCopyWithAssumedAlignmentILi128EEENS4_14SM90_TMA_STOREES21_S23_S23_EEEvvEEEEvNT_6ParamsE,"",@"SHT_CUDA_INFO"
	.sectionflags	@""
	.align	4


	//----- nvinfo : EIATTR_CUDA_API_VERSION
	.align		4
        /*0000*/ 	.byte	0x04, 0x37
        /*0002*/ 	.short	(.L_31 - .L_30)
.L_30:
        /*0004*/ 	.word	0x00000082


	//----- nvinfo : EIATTR_KPARAM_INFO
	.align		4
.L_31:
        /*0008*/ 	.byte	0x04, 0x17
        /*000a*/ 	.short	(.L_33 - .L_32)
.L_32:
        /*000c*/ 	.word	0x00000000
        /*0010*/ 	.short	0x0000
        /*0012*/ 	.short	0x0000
        /*0014*/ 	.byte	0x00, 0xf0, 0x01, 0x20


	//----- nvinfo : EIATTR_AT_ENTRY_FRAGMENTS
	.align		4
.L_33:
        /*0018*/ 	.byte	0x04, 0x4f
        /*001a*/ 	.short	(.L_35 - .L_34)


	//   ....[0]....
.L_34:
        /*001c*/ 	.word	0x00000007


	//----- nvinfo : EIATTR_RESERVED_SMEM_USED
	.align		4
.L_35:
        /*0020*/ 	.byte	0x01, 0x41
	.zero		2


	//----- nvinfo : EIATTR_SPARSE_MMA_MASK
	.align		4
        /*0024*/ 	.byte	0x03, 0x50
        /*0026*/ 	.short	0x0000


	//----- nvinfo : EIATTR_TCGEN05_2CTA_USED
	.align		4
        /*0028*/ 	.byte	0x01, 0x52
	.zero		2


	//----- nvinfo : EIATTR_MAXREG_COUNT
	.align		4
        /*002c*/ 	.byte	0x03, 0x1b
        /*002e*/ 	.short	0x00ff


	//----- nvinfo : EIATTR_NUM_BARRIERS
	.align		4
        /*0030*/ 	.byte	0x02, 0x4c
        /*0032*/ 	.byte	0x07
	.zero		1


	//----- nvinfo : EIATTR_EXTERNS
	.align		4
        /*0034*/ 	.byte	0x04, 0x0f
        /*0036*/ 	.short	(.L_37 - .L_36)


	//   ....[0]....
	.align		4
.L_36:
        /*0038*/ 	.word	index@(__assertfail)


	//----- nvinfo : EIATTR_MERCURY_ISA_VERSION
	.align		4
.L_37:
        /*003c*/ 	.byte	0x03, 0x5f
        /*003e*/ 	.short	0x0101


	//----- nvinfo : EIATTR_INT_WARP_WIDE_INSTR_OFFSETS
	.align		4
        /*0040*/ 	.byte	0x04, 0x31
        /*0042*/ 	.short	(.L_39 - .L_38)


	//   ....[0]....
.L_38:
        /*0044*/ 	.word	0x00000d50


	//   ....[1]....
        /*0048*/ 	.word	0x00000df0


	//   ....[2]....
        /*004c*/ 	.word	0x00002160


	//   ....[3]....
        /*0050*/ 	.word	0x00004280


	//   ....[4]....
        /*0054*/ 	.word	0x000042a0


	//   ....[5]....
        /*0058*/ 	.word	0x000042d0


	//   ....[6]....
        /*005c*/ 	.word	0x00004c00


	//   ....[7]....
        /*0060*/ 	.word	0x00004c70


	//   ....[8]....
        /*0064*/ 	.word	0x00004e50


	//   ....[9]....
        /*0068*/ 	.word	0x00004fb0


	//----- nvinfo : EIATTR_COOP_GROUP_MASK_REGIDS
	.align		4
.L_39:
        /*006c*/ 	.byte	0x04, 0x29
        /*006e*/ 	.short	(.L_41 - .L_40)


	//   ....[0]....
.L_40:
        /*0070*/ 	.word	0xffffffff


	//   ....[1]....
        /*0074*/ 	.word	0xffffffff


	//   ....[2]....
        /*0078*/ 	.word	0xffffffff


	//   ....[3]....
        /*007c*/ 	.word	0xffffffff


	//   ....[4]....
        /*0080*/ 	.word	0xffffffff


	//   ....[5]....
        /*0084*/ 	.word	0xffffffff


	//   ....[6]....
        /*0088*/ 	.word	0xffffffff


	//   ....[7]....
        /*008c*/ 	.word	0xffffffff


	//   ....[8]....
        /*0090*/ 	.word	0xffffffff


	//   ....[9]....
        /*0094*/ 	.word	0xffffffff


	//   ....[10]....
        /*0098*/ 	.word	0xffffffff


	//   ....[11]....
        /*009c*/ 	.word	0xffffffff


	//   ....[12]....
        /*00a0*/ 	.word	0xffffffff


	//   ....[13]....
        /*00a4*/ 	.word	0xffffffff


	//----- nvinfo : EIATTR_COOP_GROUP_INSTR_OFFSETS
	.align		4
.L_41:
        /*00a8*/ 	.byte	0x04, 0x28
        /*00aa*/ 	.short	(.L_43 - .L_42)


	//   ....[0]....
.L_42:
        /*00ac*/ 	.word	0x000000c0


	//   ....[1]....
        /*00b0*/ 	.word	0x00000500


	//   ....[2]....
        /*00b4*/ 	.word	0x00000700


	//   ....[3]....
        /*00b8*/ 	.word	0x00000850


	//   ....[4]....
        /*00bc*/ 	.word	0x00000940


	//   ....[5]....
        /*00c0*/ 	.word	0x00000aa0


	//   ....[6]....
        /*00c4*/ 	.word	0x00000c30


	//   ....[7]....
        /*00c8*/ 	.word	0x00000e70


	//   ....[8]....
        /*00cc*/ 	.word	0x00002040


	//   ....[9]....
        /*00d0*/ 	.word	0x00003060


	//   ....[10]....
        /*00d4*/ 	.word	0x00003530


	//   ....[11]....
        /*00d8*/ 	.word	0x00003560


	//   ....[12]....
        /*00dc*/ 	.word	0x00004180


	//   ....[13]....
        /*00e0*/ 	.word	0x00004390


	//----- nvinfo : EIATTR_VRC_CTA_INIT_COUNT
	.align		4
.L_43:
        /*00e4*/ 	.byte	0x02, 0x4a
        /*00e6*/ 	.byte	0x80
	.zero		1


	//----- nvinfo : EIATTR_SYSCALL_OFFSETS
	.align		4
        /*00e8*/ 	.byte	0x04, 0x46
        /*00ea*/ 	.short	(.L_45 - .L_44)


	//   ....[0]....
.L_44:
        /*00ec*/ 	.word	0x000059f0


	//   ....[1]....
        /*00f0*/ 	.word	0x00005b30


	//   ....[2]....
        /*00f4*/ 	.word	0x00006390


	//   ....[3]....
        /*00f8*/ 	.word	0x00007990


	//----- nvinfo : EIATTR_MBARRIER_INSTR_OFFSETS
	.align		4
.L_45:
        /*00fc*/ 	.byte	0x04, 0x39
        /*00fe*/ 	.short	(.L_47 - .L_46)


	//   ....[0]....
.L_46:
        /*0100*/ 	.word	0x000005f0
        /*0104*/ 	.word	0x000000ff
        /*0108*/ 	.word	0x00000000
        /*010c*/ 	.short	0x0100
        /*010e*/ 	.byte	0x08
	.zero		1


	//   ....[1]....
        /*0110*/ 	.word	0x00000600
        /*0114*/ 	.word	0x000000ff
        /*0118*/ 	.word	0x00000040
        /*011c*/ 	.short	0x0100
        /*011e*/ 	.byte	0x08
	.zero		1


	//   ....[2]....
        /*0120*/ 	.word	0x00000610
        /*0124*/ 	.word	0x000000ff
        /*0128*/ 	.word	0x00000008
        /*012c*/ 	.short	0x0100
        /*012e*/ 	.byte	0x08
	.zero		1


	//   ....[3]....
        /*0130*/ 	.word	0x00000620
        /*0134*/ 	.word	0x000000ff
        /*0138*/ 	.word	0x00000048
        /*013c*/ 	.short	0x0100
        /*013e*/ 	.byte	0x08
	.zero		1


	//   ....[4]....
        /*0140*/ 	.word	0x00000630
        /*0144*/ 	.word	0x000000ff
        /*0148*/ 	.word	0x00000010
        /*014c*/ 	.short	0x0100
        /*014e*/ 	.byte	0x08
	.zero		1


	//   ....[5]....
        /*0150*/ 	.word	0x00000640
        /*0154*/ 	.word	0x000000ff
        /*0158*/ 	.word	0x00000050
        /*015c*/ 	.short	0x0100
        /*015e*/ 	.byte	0x08
	.zero		1


	//   ....[6]....
        /*0160*/ 	.word	0x00000650
        /*0164*/ 	.word	0x000000ff
        /*0168*/ 	.word	0x00000018
        /*016c*/ 	.short	0x0100
        /*016e*/ 	.byte	0x08
	.zero		1


	//   ....[7]....
        /*0170*/ 	.word	0x00000660
        /*0174*/ 	.word	0x000000ff
        /*0178*/ 	.word	0x00000058
        /*017c*/ 	.short	0x0100
        /*017e*/ 	.byte	0x08
	.zero		1


	//   ....[8]....
        /*0180*/ 	.word	0x00000670
        /*0184*/ 	.word	0x000000ff
        /*0188*/ 	.word	0x00000020
        /*018c*/ 	.short	0x0100
        /*018e*/ 	.byte	0x08
	.zero		1


	//   ....[9]....
        /*0190*/ 	.word	0x00000680
        /*0194*/ 	.word	0x000000ff
        /*0198*/ 	.word	0x00000060
        /*019c*/ 	.short	0x0100
        /*019e*/ 	.byte	0x08
	.zero		1


	//   ....[10]....
        /*01a0*/ 	.word	0x00000690
        /*01a4*/ 	.word	0x000000ff
        /*01a8*/ 	.word	0x00000028
        /*01ac*/ 	.short	0x0100
        /*01ae*/ 	.byte	0x08
	.zero		1


	//   ....[11]....
        /*01b0*/ 	.word	0x000006a0
        /*01b4*/ 	.word	0x000000ff
        /*01b8*/ 	.word	0x00000068
        /*01bc*/ 	.short	0x0100
        /*01be*/ 	.byte	0x08
	.zero		1


	//   ....[12]....
        /*01c0*/ 	.word	0x000006b0
        /*01c4*/ 	.word	0x000000ff
        /*01c8*/ 	.word	0x00000030
        /*01cc*/ 	.short	0x0100
        /*01ce*/ 	.byte	0x08
	.zero		1


	//   ....[13]....
        /*01d0*/ 	.word	0x000006c0
        /*01d4*/ 	.word	0x000000ff
        /*01d8*/ 	.word	0x00000070
        /*01dc*/ 	.short	0x0100
        /*01de*/ 	.byte	0x08
	.zero		1


	//   ....[14]....
        /*01e0*/ 	.word	0x000006d0
        /*01e4*/ 	.word	0x000000ff
        /*01e8*/ 	.word	0x00000038
        /*01ec*/ 	.short	0x0100
        /*01ee*/ 	.byte	0x08
	.zero		1


	//   ....[15]....
        /*01f0*/ 	.word	0x000006e0
        /*01f4*/ 	.word	0x000000ff
        /*01f8*/ 	.word	0x00000078
        /*01fc*/ 	.short	0x0100
        /*01fe*/ 	.byte	0x08
	.zero		1


	//   ....[16]....
        /*0200*/ 	.word	0x00000800
        /*0204*/ 	.word	0x000000ff
        /*0208*/ 	.word	0x00000080
        /*020c*/ 	.short	0x0100
        /*020e*/ 	.byte	0x09
	.zero		1


	//   ....[17]....
        /*0210*/ 	.word	0x00000810
        /*0214*/ 	.word	0x000000ff
        /*0218*/ 	.word	0x00000090
        /*021c*/ 	.short	0x0100
        /*021e*/ 	.byte	0x09
	.zero		1


	//   ....[18]....
        /*0220*/ 	.word	0x00000820
        /*0224*/ 	.word	0x000000ff
        /*0228*/ 	.word	0x00000088
        /*022c*/ 	.short	0x0100
        /*022e*/ 	.byte	0x09
	.zero		1


	//   ....[19]....
        /*0230*/ 	.word	0x00000830
        /*0234*/ 	.word	0x000000ff
        /*0238*/ 	.word	0x00000098
        /*023c*/ 	.short	0x0100
        /*023e*/ 	.byte	0x09
	.zero		1


	//   ....[20]....
        /*0240*/ 	.word	0x00000910
        /*0244*/ 	.word	0x000000ff
        /*0248*/ 	.word	0x000000a0
        /*024c*/ 	.short	0x0100
        /*024e*/ 	.byte	0x08
	.zero		1


	//   ....[21]....
        /*0250*/ 	.word	0x00000920
        /*0254*/ 	.word	0x000000ff
        /*0258*/ 	.word	0x000000a8
        /*025c*/ 	.short	0x0100
        /*025e*/ 	.byte	0x08
	.zero		1


	//   ....[22]....
        /*0260*/ 	.word	0x00000a50
        /*0264*/ 	.word	0x000000ff
        /*0268*/ 	.word	0x000000b0
        /*026c*/ 	.short	0x0100
        /*026e*/ 	.byte	0x08
	.zero		1


	//   ....[23]....
        /*0270*/ 	.word	0x00000a60
        /*0274*/ 	.word	0x000000ff
        /*0278*/ 	.word	0x000000c0
        /*027c*/ 	.short	0x0100
        /*027e*/ 	.byte	0x08
	.zero		1


	//   ....[24]....
        /*0280*/ 	.word	0x00000a70
        /*0284*/ 	.word	0x000000ff
        /*0288*/ 	.word	0x000000b8
        /*028c*/ 	.short	0x0100
        /*028e*/ 	.byte	0x08
	.zero		1


	//   ....[25]....
        /*0290*/ 	.word	0x00000a80
        /*0294*/ 	.word	0x000000ff
        /*0298*/ 	.word	0x000000c8
        /*029c*/ 	.short	0x0100
        /*029e*/ 	.byte	0x08
	.zero		1


	//   ....[26]....
        /*02a0*/ 	.word	0x00000ba0
        /*02a4*/ 	.word	0x000000ff
        /*02a8*/ 	.word	0x000000d0
        /*02ac*/ 	.short	0x0100
        /*02ae*/ 	.byte	0x09
	.zero		1


	//   ....[27]....
        /*02b0*/ 	.word	0x00000bb0
        /*02b4*/ 	.word	0x000000ff
        /*02b8*/ 	.word	0x000000f0
        /*02bc*/ 	.short	0x0100
        /*02be*/ 	.byte	0x09
	.zero		1


	//   ....[28]....
        /*02c0*/ 	.word	0x00000bc0
        /*02c4*/ 	.word	0x000000ff
        /*02c8*/ 	.word	0x000000d8
        /*02cc*/ 	.short	0x0100
        /*02ce*/ 	.byte	0x09
	.zero		1


	//   ....[29]....
        /*02d0*/ 	.word	0x00000bd0
        /*02d4*/ 	.word	0x000000ff
        /*02d8*/ 	.word	0x000000f8
        /*02dc*/ 	.short	0x0100
        /*02de*/ 	.byte	0x09
	.zero		1


	//   ....[30]....
        /*02e0*/ 	.word	0x00000be0
        /*02e4*/ 	.word	0x000000ff
        /*02e8*/ 	.word	0x000000e0
        /*02ec*/ 	.short	0x0100
        /*02ee*/ 	.byte	0x09
	.zero		1


	//   ....[31]....
        /*02f0*/ 	.word	0x00000bf0
        /*02f4*/ 	.word	0x000000ff
        /*02f8*/ 	.word	0x00000100
        /*02fc*/ 	.short	0x0100
        /*02fe*/ 	.byte	0x09
	.zero		1


	//   ....[32]....
        /*0300*/ 	.word	0x00000c00
        /*0304*/ 	.word	0x000000ff
        /*0308*/ 	.word	0x000000e8
        /*030c*/ 	.short	0x0100
        /*030e*/ 	.byte	0x09
	.zero		1


	//   ....[33]....
        /*0310*/ 	.word	0x00000c10
        /*0314*/ 	.word	0x000000ff
        /*0318*/ 	.word	0x00000108
        /*031c*/ 	.short	0x0100
        /*031e*/ 	.byte	0x09
	.zero		1


	//   ....[34]....
        /*0320*/ 	.word	0x00000d00
        /*0324*/ 	.word	0x000000ff
        /*0328*/ 	.word	0x00000110
        /*032c*/ 	.short	0x0100
        /*032e*/ 	.byte	0x08
	.zero		1


	//   ....[35]....
        /*0330*/ 	.word	0x00000d10
        /*0334*/ 	.word	0x000000ff
        /*0338*/ 	.word	0x00000120
        /*033c*/ 	.short	0x0100
        /*033e*/ 	.byte	0x08
	.zero		1


	//   ....[36]....
        /*0340*/ 	.word	0x00000d20
        /*0344*/ 	.word	0x000000ff
        /*0348*/ 	.word	0x00000118
        /*034c*/ 	.short	0x0100
        /*034e*/ 	.byte	0x08
	.zero		1


	//   ....[37]....
        /*0350*/ 	.word	0x00000d30
        /*0354*/ 	.word	0x000000ff
        /*0358*/ 	.word	0x00000128
        /*035c*/ 	.short	0x0100
        /*035e*/ 	.byte	0x08
	.zero		1


	//   ....[38]....
        /*0360*/ 	.word	0x00000e20
        /*0364*/ 	.word	0x000000ff
        /*0368*/ 	.word	0x00000130
        /*036c*/ 	.short	0x0100
        /*036e*/ 	.byte	0x06
	.zero		1


	//   ....[39]....
        /*0370*/ 	.word	0x00001840
        /*0374*/ 	.word	0x00000003
        /*0378*/ 	.word	0x00000120
        /*037c*/ 	.short	0x010a
        /*037e*/ 	.byte	0xff
	.zero		1


	//   ....[40]....
        /*0380*/ 	.word	0x00001870
        /*0384*/ 	.word	0x00000003
        /*0388*/ 	.word	0x00000110
        /*038c*/ 	.short	0x0101
        /*038e*/ 	.byte	0xff
	.zero		1


	//   ....[41]....
        /*0390*/ 	.word	0x00001970
        /*0394*/ 	.word	0x000000ff
        /*0398*/ 	.word	0x00000040
        /*039c*/ 	.short	0x010a
        /*039e*/ 	.byte	0x08
	.zero		1


	//   ....[42]....
        /*03a0*/ 	.word	0x00001a40
        /*03a4*/ 	.word	0x000000ff
        /*03a8*/ 	.word	0x00000040
        /*03ac*/ 	.short	0x010a
        /*03ae*/ 	.byte	0x21
	.zero		1


	//   ....[43]....
        /*03b0*/ 	.word	0x00001bf0
        /*03b4*/ 	.word	0x000000ff
        /*03b8*/ 	.word	0x00000040
        /*03bc*/ 	.short	0x010a
        /*03be*/ 	.byte	0x08
	.zero		1


	//   ....[44]....
        /*03c0*/ 	.word	0x00001cf0
        /*03c4*/ 	.word	0x000000ff
        /*03c8*/ 	.word	0x000000a8
        /*03cc*/ 	.short	0x0101
        /*03ce*/ 	.byte	0x04
	.zero		1


	//   ....[45]....
        /*03d0*/ 	.word	0x00001d10
        /*03d4*/ 	.word	0x000000ff
        /*03d8*/ 	.word	0x00000040
        /*03dc*/ 	.short	0x010a
        /*03de*/ 	.byte	0x08
	.zero		1


	//   ....[46]....
        /*03e0*/ 	.word	0x00001d90
        /*03e4*/ 	.word	0x000000ff
        /*03e8*/ 	.word	0x00000040
        /*03ec*/ 	.short	0x010a
        /*03ee*/ 	.byte	0x11
	.zero		1


	//   ....[47]....
        /*03f0*/ 	.word	0x00001f20
        /*03f4*/ 	.word	0x000000ff
        /*03f8*/ 	.word	0x00000040
        /*03fc*/ 	.short	0x010a
        /*03fe*/ 	.byte	0x08
	.zero		1


	//   ....[48]....
        /*0400*/ 	.word	0x00002070
        /*0404*/ 	.word	0x00000002
        /*0408*/ 	.word	0x000000b0
        /*040c*/ 	.short	0x010a
        /*040e*/ 	.byte	0xff
	.zero		1


	//   ....[49]....
        /*0410*/ 	.word	0x00002130
        /*0414*/ 	.word	0x00000002
        /*0418*/ 	.word	0x00000000
        /*041c*/ 	.short	0x0101
        /*041e*/ 	.byte	0xff
	.zero		1


	//   ....[50]....
        /*0420*/ 	.word	0x00002690
        /*0424*/ 	.word	0x000000ff
        /*0428*/ 	.word	0x00000000
        /*042c*/ 	.short	0x010a
        /*042e*/ 	.byte	0x05
	.zero		1


	//   ....[51]....
        /*0430*/ 	.word	0x00002720
        /*0434*/ 	.word	0x000000ff
        /*0438*/ 	.word	0x00000000
        /*043c*/ 	.short	0x010a
        /*043e*/ 	.byte	0x05
	.zero		1


	//   ....[52]....
        /*0440*/ 	.word	0x000027b0
        /*0444*/ 	.word	0x000000ff
        /*0448*/ 	.word	0x00000000
        /*044c*/ 	.short	0x010a
        /*044e*/ 	.byte	0x05
	.zero		1


	//   ....[53]....
        /*0450*/ 	.word	0x00002840
        /*0454*/ 	.word	0x000000ff
        /*0458*/ 	.word	0x00000000
        /*045c*/ 	.short	0x010a
        /*045e*/ 	.byte	0x05
	.zero		1


	//   ....[54]....
        /*0460*/ 	.word	0x000028d0
        /*0464*/ 	.word	0x000000ff
        /*0468*/ 	.word	0x00000000
        /*046c*/ 	.short	0x010a
        /*046e*/ 	.byte	0x05
	.zero		1


	//   ....[55]....
        /*0470*/ 	.word	0x00002960
        /*0474*/ 	.word	0x000000ff
        /*0478*/ 	.word	0x00000000
        /*047c*/ 	.short	0x010a
        /*047e*/ 	.byte	0x05
	.zero		1


	//   ....[56]....
        /*0480*/ 	.word	0x000029f0
        /*0484*/ 	.word	0x000000ff
        /*0488*/ 	.word	0x00000000
        /*048c*/ 	.short	0x010a
        /*048e*/ 	.byte	0x05
	.zero		1


	//   ....[57]....
        /*0490*/ 	.word	0x00002a90
        /*0494*/ 	.word	0x00000000
        /*0498*/ 	.word	0x00000000
        /*049c*/ 	.short	0x010a
        /*049e*/ 	.byte	0xff
	.zero		1


	//   ....[58]....
        /*04a0*/ 	.word	0x00002bc0
        /*04a4*/ 	.word	0x00000000
        /*04a8*/ 	.word	0x00000110
        /*04ac*/ 	.short	0x010a
        /*04ae*/ 	.byte	0xff
	.zero		1


	//   ....[59]....
        /*04b0*/ 	.word	0x00002c30
        /*04b4*/ 	.word	0x00000004
        /*04b8*/ 	.word	0x00000000
        /*04bc*/ 	.short	0x0101
        /*04be*/ 	.byte	0xff
	.zero		1


	//   ....[60]....
        /*04c0*/ 	.word	0x00002c50
        /*04c4*/ 	.word	0x000000ff
        /*04c8*/ 	.word	0x000000c0
        /*04cc*/ 	.short	0x010a
        /*04ce*/ 	.byte	0x05
	.zero		1


	//   ....[61]....
        /*04d0*/ 	.word	0x00002d70
        /*04d4*/ 	.word	0x00000000
        /*04d8*/ 	.word	0x000000b0
        /*04dc*/ 	.short	0x010a
        /*04de*/ 	.byte	0xff
	.zero		1


	//   ....[62]....
        /*04e0*/ 	.word	0x00002e70
        /*04e4*/ 	.word	0x00000000
        /*04e8*/ 	.word	0x00000000
        /*04ec*/ 	.short	0x0101
        /*04ee*/ 	.byte	0xff
	.zero		1


	//   ....[63]....
        /*04f0*/ 	.word	0x00002f00
        /*04f4*/ 	.word	0x000000ff
        /*04f8*/ 	.word	0x000000c0
        /*04fc*/ 	.short	0x0106
        /*04fe*/ 	.byte	0x05
	.zero		1


	//   ....[64]....
        /*0500*/ 	.word	0x00002f20
        /*0504*/ 	.word	0x000000ff
        /*0508*/ 	.word	0x000000c0
        /*050c*/ 	.short	0x010a
        /*050e*/ 	.byte	0x05
	.zero		1


	//   ....[65]....
        /*0510*/ 	.word	0x00002fb0
        /*0514*/ 	.word	0x000000ff
        /*0518*/ 	.word	0x000000c0
        /*051c*/ 	.short	0x0106
        /*051e*/ 	.byte	0x04
	.zero		1


	//   ....[66]....
        /*0520*/ 	.word	0x00002ff0
        /*0524*/ 	.word	0x00000000
        /*0528*/ 	.word	0x000000c0
        /*052c*/ 	.short	0x010a
        /*052e*/ 	.byte	0xff
	.zero		1


	//   ....[67]....
        /*0530*/ 	.word	0x00003230
        /*0534*/ 	.word	0x000000ff
        /*0538*/ 	.word	0x00000008
        /*053c*/ 	.short	0x010a
        /*053e*/ 	.byte	0x06
	.zero		1


	//   ....[68]....
        /*0540*/ 	.word	0x00003250
        /*0544*/ 	.word	0x000000ff
        /*0548*/ 	.word	0x00000008
        /*054c*/ 	.short	0x010a
        /*054e*/ 	.byte	0x06
	.zero		1


	//   ....[69]....
        /*0550*/ 	.word	0x000033e0
        /*0554*/ 	.word	0x000000ff
        /*0558*/ 	.word	0x00000008
        /*055c*/ 	.short	0x010a
        /*055e*/ 	.byte	0x06
	.zero		1


	//   ....[70]....
        /*0560*/ 	.word	0x00003400
        /*0564*/ 	.word	0x000000ff
        /*0568*/ 	.word	0x00000008
        /*056c*/ 	.short	0x010a
        /*056e*/ 	.byte	0x06
	.zero		1


	//   ....[71]....
        /*0570*/ 	.word	0x000034c0
        /*0574*/ 	.word	0x000000ff
        /*0578*/ 	.word	0x00000000
        /*057c*/ 	.short	0x0101
        /*057e*/ 	.byte	0x07
	.zero		1


	//   ....[72]....
        /*0580*/ 	.word	0x00003800
        /*0584*/ 	.word	0x00000000
        /*0588*/ 	.word	0x000000b0
        /*058c*/ 	.short	0x010a
        /*058e*/ 	.byte	0xff
	.zero		1


	//   ....[73]....
        /*0590*/ 	.word	0x000038c0
        /*0594*/ 	.word	0x00000000
        /*0598*/ 	.word	0x00000000
        /*059c*/ 	.short	0x0101
        /*059e*/ 	.byte	0xff
	.zero		1


	//   ....[74]....
        /*05a0*/ 	.word	0x00003980
        /*05a4*/ 	.word	0x000000ff
        /*05a8*/ 	.word	0x00000000
        /*05ac*/ 	.short	0x010a
        /*05ae*/ 	.byte	0x08
	.zero		1


	//   ....[75]....
        /*05b0*/ 	.word	0x00003990
        /*05b4*/ 	.word	0x000000ff
        /*05b8*/ 	.word	0x000000f0
        /*05bc*/ 	.short	0x010a
        /*05be*/ 	.byte	0x09
	.zero		1


	//   ....[76]....
        /*05c0*/ 	.word	0x00003a40
        /*05c4*/ 	.word	0x000000ff
        /*05c8*/ 	.word	0x00000000
        /*05cc*/ 	.short	0x010a
        /*05ce*/ 	.byte	0x08
	.zero		1


	//   ....[77]....
        /*05d0*/ 	.word	0x00003b70
        /*05d4*/ 	.word	0x000000ff
        /*05d8*/ 	.word	0x00000000
        /*05dc*/ 	.short	0x010a
        /*05de*/ 	.byte	0x1e
	.zero		1


	//   ....[78]....
        /*05e0*/ 	.word	0x00003e70
        /*05e4*/ 	.word	0x000000ff
        /*05e8*/ 	.word	0x00000000
        /*05ec*/ 	.short	0x010a
        /*05ee*/ 	.byte	0x08
	.zero		1


	//   ....[79]....
        /*05f0*/ 	.word	0x00003f00
        /*05f4*/ 	.word	0x000000ff
        /*05f8*/ 	.word	0x00000000
        /*05fc*/ 	.short	0x010a
        /*05fe*/ 	.byte	0x08
	.zero		1


	//   ....[80]....
        /*0600*/ 	.word	0x00003f90
        /*0604*/ 	.word	0x000000ff
        /*0608*/ 	.word	0x00000000
        /*060c*/ 	.short	0x010a
        /*060e*/ 	.byte	0x08
	.zero		1


	//   ....[81]....
        /*0610*/ 	.word	0x00004030
        /*0614*/ 	.word	0x00000000
        /*0618*/ 	.word	0x00000000
        /*061c*/ 	.short	0x010a
        /*061e*/ 	.byte	0xff
	.zero		1


	//   ....[82]....
        /*0620*/ 	.word	0x00004070
        /*0624*/ 	.word	0x00000000
        /*0628*/ 	.word	0x00000000
        /*062c*/ 	.short	0x010a
        /*062e*/ 	.byte	0xff
	.zero		1


	//   ....[83]....
        /*0630*/ 	.word	0x000040e0
        /*0634*/ 	.word	0x000000ff
        /*0638*/ 	.word	0x00000000
        /*063c*/ 	.short	0x0101
        /*063e*/ 	.byte	0x05
	.zero		1


	//   ....[84]....
        /*0640*/ 	.word	0x00004120
        /*0644*/ 	.word	0x000000ff
        /*0648*/ 	.word	0x00000130
        /*064c*/ 	.short	0x010a
        /*064e*/ 	.byte	0x07
	.zero		1


	//   ....[85]....
        /*0650*/ 	.word	0x00004170
        /*0654*/ 	.word	0x000000ff
        /*0658*/ 	.word	0x00000000
        /*065c*/ 	.short	0x0101
        /*065e*/ 	.byte	0x05
	.zero		1


	//   ....[86]....
        /*0660*/ 	.word	0x000045a0
        /*0664*/ 	.word	0x00000000
        /*0668*/ 	.word	0x000000b0
        /*066c*/ 	.short	0x010a
        /*066e*/ 	.byte	0xff
	.zero		1


	//   ....[87]....
        /*0670*/ 	.word	0x00004660
        /*0674*/ 	.word	0x00000000
        /*0678*/ 	.word	0x00000000
        /*067c*/ 	.short	0x0101
        /*067e*/ 	.byte	0xff
	.zero		1


	//   ....[88]....
        /*0680*/ 	.word	0x00004980
        /*0684*/ 	.word	0x000000ff
        /*0688*/ 	.word	0x000000a8
        /*068c*/ 	.short	0x010a
        /*068e*/ 	.byte	0x06
	.zero		1


	//   ....[89]....
        /*0690*/ 	.word	0x00004b70
        /*0694*/ 	.word	0x000000ff
        /*0698*/ 	.word	0x00000090
        /*069c*/ 	.short	0x010a
        /*069e*/ 	.byte	0x06
	.zero		1


	//   ....[90]....
        /*06a0*/ 	.word	0x00004d40
        /*06a4*/ 	.word	0x000000ff
        /*06a8*/ 	.word	0x00000080
        /*06ac*/ 	.short	0x010b
        /*06ae*/ 	.byte	0x06
	.zero		1


	//   ....[91]....
        /*06b0*/ 	.word	0x00004db0
        /*06b4*/ 	.word	0x000000ff
        /*06b8*/ 	.word	0x00000000
        /*06bc*/ 	.short	0x0101
        /*06be*/ 	.byte	0x08
	.zero		1


	//   ....[92]....
        /*06c0*/ 	.word	0x00004de0
        /*06c4*/ 	.word	0x000000ff
        /*06c8*/ 	.word	0x00000098
        /*06cc*/ 	.short	0x010a
        /*06ce*/ 	.byte	0x06
	.zero		1


	//   ....[93]....
        /*06d0*/ 	.word	0x00004ff0
        /*06d4*/ 	.word	0x000000ff
        /*06d8*/ 	.word	0x00000088
        /*06dc*/ 	.short	0x010b
        /*06de*/ 	.byte	0x06
	.zero		1


	//   ....[94]....
        /*06e0*/ 	.word	0x00005010
        /*06e4*/ 	.word	0x000000ff
        /*06e8*/ 	.word	0x00000000
        /*06ec*/ 	.short	0x0101
        /*06ee*/ 	.byte	0x0d
	.zero		1


	//   ....[95]....
        /*06f0*/ 	.word	0x00005040
        /*06f4*/ 	.word	0x000000ff
        /*06f8*/ 	.word	0x00000090
        /*06fc*/ 	.short	0x010a
        /*06fe*/ 	.byte	0x06
	.zero		1


	//   ....[96]....
        /*0700*/ 	.word	0x00005080
        /*0704*/ 	.word	0x00000000
        /*0708*/ 	.word	0x00000098
        /*070c*/ 	.short	0x010a
        /*070e*/ 	.byte	0xff
	.zero		1


	//   ....[97]....
        /*0710*/ 	.word	0x000053c0
        /*0714*/ 	.word	0x00000000
        /*0718*/ 	.word	0x000000b0
        /*071c*/ 	.short	0x010a
        /*071e*/ 	.byte	0xff
	.zero		1


	//   ....[98]....
        /*0720*/ 	.word	0x000054d0
        /*0724*/ 	.word	0x00000000
        /*0728*/ 	.word	0x00000000
        /*072c*/ 	.short	0x0101
        /*072e*/ 	.byte	0xff
	.zero		1


	//   ....[99]....
        /*0730*/ 	.word	0x00005f30
        /*0734*/ 	.word	0x00000003
        /*0738*/ 	.word	0x00000080
        /*073c*/ 	.short	0x010a
        /*073e*/ 	.byte	0xff
	.zero		1


	//   ....[100]....
        /*0740*/ 	.word	0x00005f70
        /*0744*/ 	.word	0x000000ab
        /*0748*/ 	.word	0x000000d0
        /*074c*/ 	.short	0x010a
        /*074e*/ 	.byte	0xff
	.zero		1


	//   ....[101]....
        /*0750*/ 	.word	0x000060b0
        /*0754*/ 	.word	0x00000003
        /*0758*/ 	.word	0x00000080
        /*075c*/ 	.short	0x010a
        /*075e*/ 	.byte	0xff
	.zero		1


	//   ....[102]....
        /*0760*/ 	.word	0x000061f0
        /*0764*/ 	.word	0x00000000
        /*0768*/ 	.word	0x00000000
        /*076c*/ 	.short	0x0101
        /*076e*/ 	.byte	0xff
	.zero		1


	//   ....[103]....
        /*0770*/ 	.word	0x00006270
        /*0774*/ 	.word	0x000000ab
        /*0778*/ 	.word	0x000000d0
        /*077c*/ 	.short	0x010a
        /*077e*/ 	.byte	0xff
	.zero		1


	//   ....[104]....
        /*0780*/ 	.word	0x00007600
        /*0784*/ 	.word	0x0000007c
        /*0788*/ 	.word	0x00000080
        /*078c*/ 	.short	0x010a
        /*078e*/ 	.byte	0xff
	.zero		1


	//   ....[105]....
        /*0790*/ 	.word	0x000076d0
        /*0794*/ 	.word	0x0000007c
        /*0798*/ 	.word	0x00000080
        /*079c*/ 	.short	0x010a
        /*079e*/ 	.byte	0xff
	.zero		1


	//   ....[106]....
        /*07a0*/ 	.word	0x00007830
        /*07a4*/ 	.word	0x00000003
        /*07a8*/ 	.word	0x00000000
        /*07ac*/ 	.short	0x0101
        /*07ae*/ 	.byte	0xff
	.zero		1


	//   ....[107]....
        /*07b0*/ 	.word	0x00007b10
        /*07b4*/ 	.word	0x000000ab
        /*07b8*/ 	.word	0x00000000
        /*07bc*/ 	.short	0x0101
        /*07be*/ 	.byte	0xff
	.zero		1


	//   ....[108]....
        /*07c0*/ 	.word	0x00008d80
        /*07c4*/ 	.word	0x00000003
        /*07c8*/ 	.word	0x00000120
        /*07cc*/ 	.short	0x010a
        /*07ce*/ 	.byte	0xff
	.zero		1


	//   ....[109]....
        /*07d0*/ 	.word	0x00008de0
        /*07d4*/ 	.word	0x00000002
        /*07d8*/ 	.word	0x00000040
        /*07dc*/ 	.short	0x010a
        /*07de*/ 	.byte	0xff
	.zero		1


	//   ....[110]....
        /*07e0*/ 	.word	0x00008e40
        /*07e4*/ 	.word	0x00000002
        /*07e8*/ 	.word	0x00000040
        /*07ec*/ 	.short	0x010a
        /*07ee*/ 	.byte	0xff
	.zero		1


	//   ....[111]....
        /*07f0*/ 	.word	0x00008e90
        /*07f4*/ 	.word	0x00000002
        /*07f8*/ 	.word	0x000000b0
        /*07fc*/ 	.short	0x010a
        /*07fe*/ 	.byte	0xff
	.zero		1


	//   ....[112]....
        /*0800*/ 	.word	0x00008ef0
        /*0804*/ 	.word	0x00000000
        /*0808*/ 	.word	0x00000000
        /*080c*/ 	.short	0x010a
        /*080e*/ 	.byte	0xff
	.zero		1


	//   ....[113]....
        /*0810*/ 	.word	0x00008f50
        /*0814*/ 	.word	0x00000000
        /*0818*/ 	.word	0x00000000
        /*081c*/ 	.short	0x010a
        /*081e*/ 	.byte	0xff
	.zero		1


	//   ....[114]....
        /*0820*/ 	.word	0x00008fb0
        /*0824*/ 	.word	0x00000000
        /*0828*/ 	.word	0x00000000
        /*082c*/ 	.short	0x010a
        /*082e*/ 	.byte	0xff
	.zero		1


	//   ....[115]....
        /*0830*/ 	.word	0x00009010
        /*0834*/ 	.word	0x00000000
        /*0838*/ 	.word	0x00000000
        /*083c*/ 	.short	0x010a
        /*083e*/ 	.byte	0xff
	.zero		1


	//   ....[116]....
        /*0840*/ 	.word	0x00009070
        /*0844*/ 	.word	0x00000000
        /*0848*/ 	.word	0x00000000
        /*084c*/ 	.short	0x010a
        /*084e*/ 	.byte	0xff
	.zero		1


	//   ....[117]....
        /*0850*/ 	.word	0x000090d0
        /*0854*/ 	.word	0x00000000
        /*0858*/ 	.word	0x00000000
        /*085c*/ 	.short	0x010a
        /*085e*/ 	.byte	0xff
	.zero		1


	//   ....[118]....
        /*0860*/ 	.word	0x00009130
        /*0864*/ 	.word	0x00000000
        /*0868*/ 	.word	0x00000000
        /*086c*/ 	.short	0x010a
        /*086e*/ 	.byte	0xff
	.zero		1


	//   ....[119]....
        /*0870*/ 	.word	0x00009180
        /*0874*/ 	.word	0x00000000
        /*0878*/ 	.word	0x00000110
        /*087c*/ 	.short	0x010a
        /*087e*/ 	.byte	0xff
	.zero		1


	//   ....[120]....
        /*0880*/ 	.word	0x000091e0
        /*0884*/ 	.word	0x00000000
        /*0888*/ 	.word	0x000000c0
        /*088c*/ 	.short	0x010a
        /*088e*/ 	.byte	0xff
	.zero		1


	//   ....[121]....
        /*0890*/ 	.word	0x00009230
        /*0894*/ 	.word	0x00000000
        /*0898*/ 	.word	0x000000b0
        /*089c*/ 	.short	0x010a
        /*089e*/ 	.byte	0xff
	.zero		1


	//   ....[122]....
        /*08a0*/ 	.word	0x00009290
        /*08a4*/ 	.word	0x00000000
        /*08a8*/ 	.word	0x000000c0
        /*08ac*/ 	.short	0x010a
        /*08ae*/ 	.byte	0xff
	.zero		1


	//   ....[123]....
        /*08b0*/ 	.word	0x000092f0
        /*08b4*/ 	.word	0x00000004
        /*08b8*/ 	.word	0x00000008
        /*08bc*/ 	.short	0x010a
        /*08be*/ 	.byte	0xff
	.zero		1


	//   ....[124]....
        /*08c0*/ 	.word	0x000093d0
        /*08c4*/ 	.word	0x00000002
        /*08c8*/ 	.word	0x00000008
        /*08cc*/ 	.short	0x010a
        /*08ce*/ 	.byte	0xff
	.zero		1


	//   ....[125]....
        /*08d0*/ 	.word	0x00009420
        /*08d4*/ 	.word	0x00000000
        /*08d8*/ 	.word	0x000000b0
        /*08dc*/ 	.short	0x010a
        /*08de*/ 	.byte	0xff
	.zero		1


	//   ....[126]....
        /*08e0*/ 	.word	0x00009480
        /*08e4*/ 	.word	0x00000000
        /*08e8*/ 	.word	0x000000f0
        /*08ec*/ 	.short	0x010a
        /*08ee*/ 	.byte	0xff
	.zero		1


	//   ....[127]....
        /*08f0*/ 	.word	0x000094e0
        /*08f4*/ 	.word	0x00000000
        /*08f8*/ 	.word	0x00000000
        /*08fc*/ 	.short	0x010a
        /*08fe*/ 	.byte	0xff
	.zero		1


	//   ....[128]....
        /*0900*/ 	.word	0x00009540
        /*0904*/ 	.word	0x00000000
        /*0908*/ 	.word	0x00000000
        /*090c*/ 	.short	0x010a
        /*090e*/ 	.byte	0xff
	.zero		1


	//   ....[129]....
        /*0910*/ 	.word	0x000095a0
        /*0914*/ 	.word	0x00000000
        /*0918*/ 	.word	0x00000000
        /*091c*/ 	.short	0x010a
        /*091e*/ 	.byte	0xff
	.zero		1


	//   ....[130]....
        /*0920*/ 	.word	0x00009600
        /*0924*/ 	.word	0x00000000
        /*0928*/ 	.word	0x00000000
        /*092c*/ 	.short	0x010a
        /*092e*/ 	.byte	0xff
	.zero		1


	//   ....[131]....
        /*0930*/ 	.word	0x00009660
        /*0934*/ 	.word	0x00000000
        /*0938*/ 	.word	0x00000130
        /*093c*/ 	.short	0x010a
        /*093e*/ 	.byte	0xff
	.zero		1


	//   ....[132]....
        /*0940*/ 	.word	0x000096b0
        /*0944*/ 	.word	0x00000000
        /*0948*/ 	.word	0x000000b0
        /*094c*/ 	.short	0x010a
        /*094e*/ 	.byte	0xff
	.zero		1


	//   ....[133]....
        /*0950*/ 	.word	0x00009710
        /*0954*/ 	.word	0x00000000
        /*0958*/ 	.word	0x000000a8
        /*095c*/ 	.short	0x010a
        /*095e*/ 	.byte	0xff
	.zero		1


	//   ....[134]....
        /*0960*/ 	.word	0x00009770
        /*0964*/ 	.word	0x00000003
        /*0968*/ 	.word	0x00000090
        /*096c*/ 	.short	0x010a
        /*096e*/ 	.byte	0xff
	.zero		1


	//   ....[135]....
        /*0970*/ 	.word	0x000097d0
        /*0974*/ 	.word	0x00000003
        /*0978*/ 	.word	0x00000098
        /*097c*/ 	.short	0x010a
        /*097e*/ 	.byte	0xff
	.zero		1


	//   ....[136]....
        /*0980*/ 	.word	0x00009830
        /*0984*/ 	.word	0x00000000
        /*0988*/ 	.word	0x00000090
        /*098c*/ 	.short	0x010a
        /*098e*/ 	.byte	0xff
	.zero		1


	//   ....[137]....
        /*0990*/ 	.word	0x00009880
        /*0994*/ 	.word	0x00000000
        /*0998*/ 	.word	0x000000b0
        /*099c*/ 	.short	0x010a
        /*099e*/ 	.byte	0xff
	.zero		1


	//   ....[138]....
        /*09a0*/ 	.word	0x000098d0
        /*09a4*/ 	.word	0x00000003
        /*09a8*/ 	.word	0x00000080
        /*09ac*/ 	.short	0x010a
        /*09ae*/ 	.byte	0xff
	.zero		1


	//   ....[139]....
        /*09b0*/ 	.word	0x00009920
        /*09b4*/ 	.word	0x000000ab
        /*09b8*/ 	.word	0x000000d0
        /*09bc*/ 	.short	0x010a
        /*09be*/ 	.byte	0xff
	.zero		1


	//   ....[140]....
        /*09c0*/ 	.word	0x00009970
        /*09c4*/ 	.word	0x0000007c
        /*09c8*/ 	.word	0x00000080
        /*09cc*/ 	.short	0x010a
        /*09ce*/ 	.byte	0xff
	.zero		1


	//----- nvinfo : EIATTR_NUM_MBARRIERS
	.align		4
.L_47:
        /*09d0*/ 	.byte	0x03, 0x38
        /*09d2*/ 	.short	0x0027


	//----- nvinfo : EIATTR_EXIT_INSTR_OFFSETS
	.align		4
        /*09d4*/ 	.byte	0x04, 0x1c
        /*09d6*/ 	.short	(.L_49 - .L_48)


	//   ....[0]....
.L_48:
        /*09d8*/ 	.word	0x00002ac0


	//   ....[1]....
        /*09dc*/ 	.word	0x00002fc0


	//   ....[2]....
        /*09e0*/ 	.word	0x00003020


	//   ....[3]....
        /*09e4*/ 	.word	0x000043a0


	//   ....[4]....
        /*09e8*/ 	.word	0x000050b0


	//   ....[5]....
        /*09ec*/ 	.word	0x000050f0


	//   ....[6]....
        /*09f0*/ 	.word	0x00008d70


	//----- nvinfo : EIATTR_MAX_THREADS
	.align		4
.L_49:
        /*09f4*/ 	.byte	0x04, 0x05
        /*09f6*/ 	.short	(.L_51 - .L_50)
.L_50:
        /*09f8*/ 	.word	0x00000100
        /*09fc*/ 	.word	0x00000001
        /*0a00*/ 	.word	0x00000001


	//----- nvinfo : EIATTR_CRS_STACK_SIZE
	.align		4
.L_51:
        /*0a04*/ 	.byte	0x04, 0x1e
        /*0a06*/ 	.short	(.L_53 - .L_52)
.L_52:
        /*0a08*/ 	.word	0x00000000


	//----- nvinfo : EIATTR_CBANK_PARAM_SIZE
	.align		4
.L_53:
        /*0a0c*/ 	.byte	0x03, 0x19
        /*0a0e*/ 	.short	0x0800


	//----- nvinfo : EIATTR_PARAM_CBANK
	.align		4
        /*0a10*/ 	.byte	0x04, 0x0a
        /*0a12*/ 	.short	(.L_55 - .L_54)
	.align		4
.L_54:
        /*0a14*/ 	.word	index@(.nv.constant0._ZN7cutlass13device_kernelINS_4gemm6kernel13GemmUniversalIN4cute5tupleIJiiiiEEENS1_10collective13CollectiveMmaINS1_35MainloopSm100TmaUmmaWarpSpecializedILi8ELi2ELi4ENS5_IJNS4_1CILi2EEENSA_ILi1EEESC_EEEEENS5_IJNSA_ILi256EEENSA_ILi128EEESG_EEEaNS5_IJlSC_lEEEaSI_NS4_8TiledMMAINS4_8MMA_AtomIJNS4_21SM100_MMA_S8_2x1SM_SSIaaiLi256ELi128ELNS4_4UMMA5MajorE0ELSN_0ELNSM_8SaturateE0EEEEEENS4_6LayoutINS5_IJSC_SC_SC_EEENS5_IJNSA_ILi0EEEST_ST_EEEEENS5_IJNS4_10UnderscoreESW_SW_EEEEENS4_18SM100_TMA_2SM_LOADENS4_14ComposedLayoutINS4_7SwizzleILi3ELi4ELi3EEENS4_18smem_ptr_flag_bitsILi8EEENSR_INS5_IJNSA_ILi8EEESG_EEENS5_IJSG_SC_EEEEEEEvNS4_8identityESZ_S19_vS1A_EENS_8epilogue10collective18CollectiveEpilogueINS1C_23Sm100TmaWarpSpecializedILi2ELi2ELi64ELb0ELb0EEEJNS5_IJSG_SG_SG_EEENS5_IJNSR_ISG_SC_EENSR_INSA_ILi64EEESC_EEEEEaSI_aSI_NS1C_6fusion15FusionCallbacksIS1G_NS1M_17LinearCombinationIaiaiLNS_15FloatRoundStyleE2EEES1H_S1L_JEEENS4_5SM1004TMEM4LOAD26SM100_TMEM_LOAD_32dp32b64xENS4_13SM90_TMA_LOADENS10_INS11_ILi2ELi4ELi3EEES14_NSR_INS5_IJS15_S1J_EEENS5_IJS1J_SC_EEEEEEENS4_39AutoVectorizingCopyWithAssumedAlignmentILi128EEENS4_14SM90_TMA_STOREES21_S23_S23_EEEvvEEEEvNT_6ParamsE)
        /*0a18*/ 	.short	0x0380
        /*0a1a*/ 	.short	0x0800


	//----- nvinfo : EIATTR_SW_WAR
	.align		4
.L_55:
        /*0a1c*/ 	.byte	0x04, 0x36
        /*0a1e*/ 	.short	(.L_57 - .L_56)
.L_56:
        /*0a20*/ 	.word	0x00000008
.L_57:


//--------------------- .nv.callgraph             --------------------------
	.section	.nv.callgraph,"",@"SHT_CUDA_CALLGRAPH"
	.align	4
	.sectionentsize	8
	.align		4
        /*0000*/ 	.word	0x00000000
	.align		4
        /*0004*/ 	.word	0xffffffff
	.align		4
        /*0008*/ 	.word	index@(_ZN7cutlass13device_kernelINS_4gemm6kernel13GemmUniversalIN4cute5tupleIJiiiiEEENS1_10collective13CollectiveMmaINS1_35MainloopSm100TmaUmmaWarpSpecializedILi8ELi2ELi4ENS5_IJNS4_1CILi2EEENSA_ILi1EEESC_EEEEENS5_IJNSA_ILi256EEENSA_ILi128EEESG_EEEaNS5_IJlSC_lEEEaSI_NS4_8TiledMMAINS4_8MMA_AtomIJNS4_21SM100_MMA_S8_2x1SM_SSIaaiLi256ELi128ELNS4_4UMMA5MajorE0ELSN_0ELNSM_8SaturateE0EEEEEENS4_6LayoutINS5_IJSC_SC_SC_EEENS5_IJNSA_ILi0EEEST_ST_EEEEENS5_IJNS4_10UnderscoreESW_SW_EEEEENS4_18SM100_TMA_2SM_LOADENS4_14ComposedLayoutINS4_7SwizzleILi3ELi4ELi3EEENS4_18smem_ptr_flag_bitsILi8EEENSR_INS5_IJNSA_ILi8EEESG_EEENS5_IJSG_SC_EEEEEEEvNS4_8identityESZ_S19_vS1A_EENS_8epilogue10collective18CollectiveEpilogueINS1C_23Sm100TmaWarpSpecializedILi2ELi2ELi64ELb0ELb0EEEJNS5_IJSG_SG_SG_EEENS5_IJNSR_ISG_SC_EENSR_INSA_ILi64EEESC_EEEEEaSI_aSI_NS1C_6fusion15FusionCallbacksIS1G_NS1M_17LinearCombinationIaiaiLNS_15FloatRoundStyleE2EEES1H_S1L_JEEENS4_5SM1004TMEM4LOAD26SM100_TMEM_LOAD_32dp32b64xENS4_13SM90_TMA_LOADENS10_INS11_ILi2ELi4ELi3EEES14_NSR_INS5_IJS15_S1J_EEENS5_IJS1J_SC_EEEEEEENS4_39AutoVectorizingCopyWithAssumedAlignmentILi128EEENS4_14SM90_TMA_STOREES21_S23_S23_EEEvvEEEEvNT_6ParamsE)
	.align		4
        /*000c*/ 	.word	index@(__assertfail)
	.align		4
        /*0010*/ 	.word	0x00000000
	.align		4
        /*0014*/ 	.word	0xfffffffe
	.align		4
        /*0018*/ 	.word	0x00000000
	.align		4
        /*001c*/ 	.word	0xfffffffd
	.align		4
        /*0020*/ 	.word	0x00000000
	.align		4
        /*0024*/ 	.word	0xfffffffc


//--------------------- .nv.constant4             --------------------------
	.section	.nv.constant4,"a",@progbits
	.align	8
	.align		8
.nv.constant4:
        /*0000*/ 	.dword	__assertfail
	.align		8
        /*0008*/ 	.dword	__unnamed_1
	.align		8
        /*0010*/ 	.dword	__unnamed_2
	.align		8
        /*0018*/ 	.dword	_ZN40_INTERNAL_e6bb61a9_4_k_cu_24fe26cb_286474cuda3std3__45__cpo5beginE
	.align		8
        /*0020*/ 	.dword	_ZN40_INTERNAL_e6bb61a9_4_k_cu_24fe26cb_286474cuda3std3__45__cpo3endE
	.align		8
        /*0028*/ 	.dword	_ZN40_INTERNAL_e6bb61a9_4_k_cu_24fe26cb_286474cuda3std3__45__cpo6cbeginE
	.align		8
        /*0030*/ 	.dword	_ZN40_INTERNAL_e6bb61a9_4_k_cu_24fe26cb_286474cuda3std3__45__cpo4cendE
	.align		8
        /*0038*/ 	.dword	_ZN40_INTERNAL_e6bb61a9_4_k_cu_24fe26cb_286474cuda3std3__442_GLOBAL__N__e6bb61a9_4_k_cu_24fe26cb_286476ignoreE
	.align		8
        /*0040*/ 	.dword	_ZN40_INTERNAL_e6bb61a9_4_k_cu_24fe26cb_286474cuda3std3__419piecewise_constructE
	.align		8
        /*0048*/ 	.dword	_ZN40_INTERNAL_e6bb61a9_4_k_cu_24fe26cb_286474cuda3std3__48in_placeE
	.align		8
        /*0050*/ 	.dword	_ZN40_INTERNAL_e6bb61a9_4_k_cu_24fe26cb_286474cuda3std6ranges3__45__cpo4swapE
	.align		8
        /*0058*/ 	.dword	_ZN40_INTERNAL_e6bb61a9_4_k_cu_24fe26cb_286474cuda3std6ranges3__45__cpo9iter_moveE
	.align		8
        /*0060*/ 	.dword	_ZN40_INTERNAL_e6bb61a9_4_k_cu_24fe26cb_286474cute7productE
	.align		8
        /*0068*/ 	.dword	_ZN40_INTERNAL_e6bb61a9_4_k_cu_24fe26cb_286474cute1_E
	.align		8
        /*0070*/ 	.dword	$str$25
	.align		8
        /*0078*/ 	.dword	$str$26
	.align		8
        /*0080*/ 	.dword	$str$27
	.align		8
        /*0088*/ 	.dword	$str$28


//--------------------- .text._ZN7cutlass13device_kernelINS_4gemm6kernel13GemmUniversalIN4cute5tupleIJiiiiEEENS1_10collective13CollectiveMmaINS1_35MainloopSm100TmaUmmaWarpSpecializedILi8ELi2ELi4ENS5_IJNS4_1CILi2EEENSA_ILi1EEESC_EEEEENS5_IJNSA_ILi256EEENSA_ILi128EEESG_EEEaNS5_IJlSC_lEEEaSI_NS4_8TiledMMAINS4_8MMA_AtomIJNS4_21SM100_MMA_S8_2x1SM_SSIaaiLi256ELi128ELNS4_4UMMA5MajorE0ELSN_0ELNSM_8SaturateE0EEEEEENS4_6LayoutINS5_IJSC_SC_SC_EEENS5_IJNSA_ILi0EEEST_ST_EEEEENS5_IJNS4_10UnderscoreESW_SW_EEEEENS4_18SM100_TMA_2SM_LOADENS4_14ComposedLayoutINS4_7SwizzleILi3ELi4ELi3EEENS4_18smem_ptr_flag_bitsILi8EEENSR_INS5_IJNSA_ILi8EEESG_EEENS5_IJSG_SC_EEEEEEEvNS4_8identityESZ_S19_vS1A_EENS_8epilogue10collective18CollectiveEpilogueINS1C_23Sm100TmaWarpSpecializedILi2ELi2ELi64ELb0ELb0EEEJNS5_IJSG_SG_SG_EEENS5_IJNSR_ISG_SC_EENSR_INSA_ILi64EEESC_EEEEEaSI_aSI_NS1C_6fusion15FusionCallbacksIS1G_NS1M_17LinearCombinationIaiaiLNS_15FloatRoundStyleE2EEES1H_S1L_JEEENS4_5SM1004TMEM4LOAD26SM100_TMEM_LOAD_32dp32b64xENS4_13SM90_TMA_LOADENS10_INS11_ILi2ELi4ELi3EEES14_NSR_INS5_IJS15_S1J_EEENS5_IJS1J_SC_EEEEEEENS4_39AutoVectorizingCopyWithAssumedAlignmentILi128EEENS4_14SM90_TMA_STOREES21_S23_S23_EEEvvEEEEvNT_6ParamsE --------------------------
	.section	.text._ZN7cutlass13device_kernelINS_4gemm6kernel13GemmUniversalIN4cute5tupleIJiiiiEEENS1_10collective13CollectiveMmaINS1_35MainloopSm100TmaUmmaWarpSpecializedILi8ELi2ELi4ENS5_IJNS4_1CILi2EEENSA_ILi1EEESC_EEEEENS5_IJNSA_ILi256EEENSA_ILi128EEESG_EEEaNS5_IJlSC_lEEEaSI_NS4_8TiledMMAINS4_8MMA_AtomIJNS4_21SM100_MMA_S8_2x1SM_SSIaaiLi256ELi128ELNS4_4UMMA5MajorE0ELSN_0ELNSM_8SaturateE0EEEEEENS4_6LayoutINS5_IJSC_SC_SC_EEENS5_IJNSA_ILi0EEEST_ST_EEEEENS5_IJNS4_10UnderscoreESW_SW_EEEEENS4_18SM100_TMA_2SM_LOADENS4_14ComposedLayoutINS4_7SwizzleILi3ELi4ELi3EEENS4_18smem_ptr_flag_bitsILi8EEENSR_INS5_IJNSA_ILi8EEESG_EEENS5_IJSG_SC_EEEEEEEvNS4_8identityESZ_S19_vS1A_EENS_8epilogue10collective18CollectiveEpilogueINS1C_23Sm100TmaWarpSpecializedILi2ELi2ELi64ELb0ELb0EEEJNS5_IJSG_SG_SG_EEENS5_IJNSR_ISG_SC_EENSR_INSA_ILi64EEESC_EEEEEaSI_aSI_NS1C_6fusion15FusionCallbacksIS1G_NS1M_17LinearCombinationIaiaiLNS_15FloatRoundStyleE2EEES1H_S1L_JEEENS4_5SM1004TMEM4LOAD26SM100_TMEM_LOAD_32dp32b64xENS4_13SM90_TMA_LOADENS10_INS11_ILi2ELi4ELi3EEES14_NSR_INS5_IJS15_S1J_EEENS5_IJS1J_SC_EEEEEEENS4_39AutoVectorizingCopyWithAssumedAlignmentILi128EEENS4_14SM90_TMA_STOREES21_S23_S23_EEEvvEEEEvNT_6ParamsE,"ax",@progbits
	.align	128
.text._ZN7cutlass13device_kernelINS_4gemm6kernel13GemmUniversalIN4cute5tupleIJiiiiEEENS1_10collective13CollectiveMmaINS1_35MainloopSm100TmaUmmaWarpSpecializedILi8ELi2ELi4ENS5_IJNS4_1CILi2EEENSA_ILi1EEESC_EEEEENS5_IJNSA_ILi256EEENSA_ILi128EEESG_EEEaNS5_IJlSC_lEEEaSI_NS4_8TiledMMAINS4_8MMA_AtomIJNS4_21SM100_MMA_S8_2x1SM_SSIaaiLi256ELi128ELNS4_4UMMA5MajorE0ELSN_0ELNSM_8SaturateE0EEEEEENS4_6LayoutINS5_IJSC_SC_SC_EEENS5_IJNSA_ILi0EEEST_ST_EEEEENS5_IJNS4_10UnderscoreESW_SW_EEEEENS4_18SM100_TMA_2SM_LOADENS4_14ComposedLayoutINS4_7SwizzleILi3ELi4ELi3EEENS4_18smem_ptr_flag_bitsILi8EEENSR_INS5_IJNSA_ILi8EEESG_EEENS5_IJSG_SC_EEEEEEEvNS4_8identityESZ_S19_vS1A_EENS_8epilogue10collective18CollectiveEpilogueINS1C_23Sm100TmaWarpSpecializedILi2ELi2ELi64ELb0ELb0EEEJNS5_IJSG_SG_SG_EEENS5_IJNSR_ISG_SC_EENSR_INSA_ILi64EEESC_EEEEEaSI_aSI_NS1C_6fusion15FusionCallbacksIS1G_NS1M_17LinearCombinationIaiaiLNS_15FloatRoundStyleE2EEES1H_S1L_JEEENS4_5SM1004TMEM4LOAD26SM100_TMEM_LOAD_32dp32b64xENS4_13SM90_TMA_LOADENS10_INS11_ILi2ELi4ELi3EEES14_NSR_INS5_IJS15_S1J_EEENS5_IJS1J_SC_EEEEEEENS4_39AutoVectorizingCopyWithAssumedAlignmentILi128EEENS4_14SM90_TMA_STOREES21_S23_S23_EEEvvEEEEvNT_6ParamsE:
        .type           _ZN7cutlass13device_kernelINS_4gemm6kernel13GemmUniversalIN4cute5tupleIJiiiiEEENS1_10collective13CollectiveMmaINS1_35MainloopSm100TmaUmmaWarpSpecializedILi8ELi2ELi4ENS5_IJNS4_1CILi2EEENSA_ILi1EEESC_EEEEENS5_IJNSA_ILi256EEENSA_ILi128EEESG_EEEaNS5_IJlSC_lEEEaSI_NS4_8TiledMMAINS4_8MMA_AtomIJNS4_21SM100_MMA_S8_2x1SM_SSIaaiLi256ELi128ELNS4_4UMMA5MajorE0ELSN_0ELNSM_8SaturateE0EEEEEENS4_6LayoutINS5_IJSC_SC_SC_EEENS5_IJNSA_ILi0EEEST_ST_EEEEENS5_IJNS4_10UnderscoreESW_SW_EEEEENS4_18SM100_TMA_2SM_LOADENS4_14ComposedLayoutINS4_7SwizzleILi3ELi4ELi3EEENS4_18smem_ptr_flag_bitsILi8EEENSR_INS5_IJNSA_ILi8EEESG_EEENS5_IJSG_SC_EEEEEEEvNS4_8identityESZ_S19_vS1A_EENS_8epilogue10collective18CollectiveEpilogueINS1C_23Sm100TmaWarpSpecializedILi2ELi2ELi64ELb0ELb0EEEJNS5_IJSG_SG_SG_EEENS5_IJNSR_ISG_SC_EENSR_INSA_ILi64EEESC_EEEEEaSI_aSI_NS1C_6fusion15FusionCallbacksIS1G_NS1M_17LinearCombinationIaiaiLNS_15FloatRoundStyleE2EEES1H_S1L_JEEENS4_5SM1004TMEM4LOAD26SM100_TMEM_LOAD_32dp32b64xENS4_13SM90_TMA_LOADENS10_INS11_ILi2ELi4ELi3EEES14_NSR_INS5_IJS15_S1J_EEENS5_IJS1J_SC_EEEEEEENS4_39AutoVectorizingCopyWithAssumedAlignmentILi128EEENS4_14SM90_TMA_STOREES21_S23_S23_EEEvvEEEEvNT_6ParamsE,@function
        .size           _ZN7cutlass13device_kernelINS_4gemm6kernel13GemmUniversalIN4cute5tupleIJiiiiEEENS1_10collective13CollectiveMmaINS1_35MainloopSm100TmaUmmaWarpSpecializedILi8ELi2ELi4ENS5_IJNS4_1CILi2EEENSA_ILi1EEESC_EEEEENS5_IJNSA_ILi256EEENSA_ILi128EEESG_EEEaNS5_IJlSC_lEEEaSI_NS4_8TiledMMAINS4_8MMA_AtomIJNS4_21SM100_MMA_S8_2x1SM_SSIaaiLi256ELi128ELNS4_4UMMA5MajorE0ELSN_0ELNSM_8SaturateE0EEEEEENS4_6LayoutINS5_IJSC_SC_SC_EEENS5_IJNSA_ILi0EEEST_ST_EEEEENS5_IJNS4_10UnderscoreESW_SW_EEEEENS4_18SM100_TMA_2SM_LOADENS4_14ComposedLayoutINS4_7SwizzleILi3ELi4ELi3EEENS4_18smem_ptr_flag_bitsILi8EEENSR_INS5_IJNSA_ILi8EEESG_EEENS5_IJSG_SC_EEEEEEEvNS4_8identityESZ_S19_vS1A_EENS_8epilogue10collective18CollectiveEpilogueINS1C_23Sm100TmaWarpSpecializedILi2ELi2ELi64ELb0ELb0EEEJNS5_IJSG_SG_SG_EEENS5_IJNSR_ISG_SC_EENSR_INSA_ILi64EEESC_EEEEEaSI_aSI_NS1C_6fusion15FusionCallbacksIS1G_NS1M_17LinearCombinationIaiaiLNS_15FloatRoundStyleE2EEES1H_S1L_JEEENS4_5SM1004TMEM4LOAD26SM100_TMEM_LOAD_32dp32b64xENS4_13SM90_TMA_LOADENS10_INS11_ILi2ELi4ELi3EEES14_NSR_INS5_IJS15_S1J_EEENS5_IJS1J_SC_EEEEEEENS4_39AutoVectorizingCopyWithAssumedAlignmentILi128EEENS4_14SM90_TMA_STOREES21_S23_S23_EEEvvEEEEvNT_6ParamsE,(.L_x_175 - _ZN7cutlass13device_kernelINS_4gemm6kernel13GemmUniversalIN4cute5tupleIJiiiiEEENS1_10collective13CollectiveMmaINS1_35MainloopSm100TmaUmmaWarpSpecializedILi8ELi2ELi4ENS5_IJNS4_1CILi2EEENSA_ILi1EEESC_EEEEENS5_IJNSA_ILi256EEENSA_ILi128EEESG_EEEaNS5_IJlSC_lEEEaSI_NS4_8TiledMMAINS4_8MMA_AtomIJNS4_21SM100_MMA_S8_2x1SM_SSIaaiLi256ELi128ELNS4_4UMMA5MajorE0ELSN_0ELNSM_8SaturateE0EEEEEENS4_6LayoutINS5_IJSC_SC_SC_EEENS5_IJNSA_ILi0EEEST_ST_EEEEENS5_IJNS4_10UnderscoreESW_SW_EEEEENS4_18SM100_TMA_2SM_LOADENS4_14ComposedLayoutINS4_7SwizzleILi3ELi4ELi3EEENS4_18smem_ptr_flag_bitsILi8EEENSR_INS5_IJNSA_ILi8EEESG_EEENS5_IJSG_SC_EEEEEEEvNS4_8identityESZ_S19_vS1A_EENS_8epilogue10collective18CollectiveEpilogueINS1C_23Sm100TmaWarpSpecializedILi2ELi2ELi64ELb0ELb0EEEJNS5_IJSG_SG_SG_EEENS5_IJNSR_ISG_SC_EENSR_INSA_ILi64EEESC_EEEEEaSI_aSI_NS1C_6fusion15FusionCallbacksIS1G_NS1M_17LinearCombinationIaiaiLNS_15FloatRoundStyleE2EEES1H_S1L_JEEENS4_5SM1004TMEM4LOAD26SM100_TMEM_LOAD_32dp32b64xENS4_13SM90_TMA_LOADENS10_INS11_ILi2ELi4ELi3EEES14_NSR_INS5_IJS15_S1J_EEENS5_IJS1J_SC_EEEEEEENS4_39AutoVectorizingCopyWithAssumedAlignmentILi128EEENS4_14SM90_TMA_STOREES21_S23_S23_EEEvvEEEEvNT_6ParamsE)
        .other          _ZN7cutlass13device_kernelINS_4gemm6kernel13GemmUniversalIN4cute5tupleIJiiiiEEENS1_10collective13CollectiveMmaINS1_35MainloopSm100TmaUmmaWarpSpecializedILi8ELi2ELi4ENS5_IJNS4_1CILi2EEENSA_ILi1EEESC_EEEEENS5_IJNSA_ILi256EEENSA_ILi128EEESG_EEEaNS5_IJlSC_lEEEaSI_NS4_8TiledMMAINS4_8MMA_AtomIJNS4_21SM100_MMA_S8_2x1SM_SSIaaiLi256ELi128ELNS4_4UMMA5MajorE0ELSN_0ELNSM_8SaturateE0EEEEEENS4_6LayoutINS5_IJSC_SC_SC_EEENS5_IJNSA_ILi0EEEST_ST_EEEEENS5_IJNS4_10UnderscoreESW_SW_EEEEENS4_18SM100_TMA_2SM_LOADENS4_14ComposedLayoutINS4_7SwizzleILi3ELi4ELi3EEENS4_18smem_ptr_flag_bitsILi8EEENSR_INS5_IJNSA_ILi8EEESG_EEENS5_IJSG_SC_EEEEEEEvNS4_8identityESZ_S19_vS1A_EENS_8epilogue10collective18CollectiveEpilogueINS1C_23Sm100TmaWarpSpecializedILi2ELi2ELi64ELb0ELb0EEEJNS5_IJSG_SG_SG_EEENS5_IJNSR_ISG_SC_EENSR_INSA_ILi64EEESC_EEEEEaSI_aSI_NS1C_6fusion15FusionCallbacksIS1G_NS1M_17LinearCombinationIaiaiLNS_15FloatRoundStyleE2EEES1H_S1L_JEEENS4_5SM1004TMEM4LOAD26SM100_TMEM_LOAD_32dp32b64xENS4_13SM90_TMA_LOADENS10_INS11_ILi2ELi4ELi3EEES14_NSR_INS5_IJS15_S1J_EEENS5_IJS1J_SC_EEEEEEENS4_39AutoVectorizingCopyWithAssumedAlignmentILi128EEENS4_14SM90_TMA_STOREES21_S23_S23_EEEvvEEEEvNT_6ParamsE,@"STO_CUDA_ENTRY STV_DEFAULT"
_ZN7cutlass13device_kernelINS_4gemm6kernel13GemmUniversalIN4cute5tupleIJiiiiEEENS1_10collective13CollectiveMmaINS1_35MainloopSm100TmaUmmaWarpSpecializedILi8ELi2ELi4ENS5_IJNS4_1CILi2EEENSA_ILi1EEESC_EEEEENS5_IJNSA_ILi256EEENSA_ILi128EEESG_EEEaNS5_IJlSC_lEEEaSI_NS4_8TiledMMAINS4_8MMA_AtomIJNS4_21SM100_MMA_S8_2x1SM_SSIaaiLi256ELi128ELNS4_4UMMA5MajorE0ELSN_0ELNSM_8SaturateE0EEEEEENS4_6LayoutINS5_IJSC_SC_SC_EEENS5_IJNSA_ILi0EEEST_ST_EEEEENS5_IJNS4_10UnderscoreESW_SW_EEEEENS4_18SM100_TMA_2SM_LOADENS4_14ComposedLayoutINS4_7SwizzleILi3ELi4ELi3EEENS4_18smem_ptr_flag_bitsILi8EEENSR_INS5_IJNSA_ILi8EEESG_EEENS5_IJSG_SC_EEEEEEEvNS4_8identityESZ_S19_vS1A_EENS_8epilogue10collective18CollectiveEpilogueINS1C_23Sm100TmaWarpSpecializedILi2ELi2ELi64ELb0ELb0EEEJNS5_IJSG_SG_SG_EEENS5_IJNSR_ISG_SC_EENSR_INSA_ILi64EEESC_EEEEEaSI_aSI_NS1C_6fusion15FusionCallbacksIS1G_NS1M_17LinearCombinationIaiaiLNS_15FloatRoundStyleE2EEES1H_S1L_JEEENS4_5SM1004TMEM4LOAD26SM100_TMEM_LOAD_32dp32b64xENS4_13SM90_TMA_LOADENS10_INS11_ILi2ELi4ELi3EEES14_NSR_INS5_IJS15_S1J_EEENS5_IJS1J_SC_EEEEEEENS4_39AutoVectorizingCopyWithAssumedAlignmentILi128EEENS4_14SM90_TMA_STOREES21_S23_S23_EEEvvEEEEvNT_6ParamsE:
[----:B------:R-:W1:Y:S01]  /*0000*/  LDC R1, c[0x0][0x37c] ;  /* 0x0000df00ff017b82 */ /* 0x000e620000000800 */
[----:B------:R-:W2:Y:S01]  /*0010*/  S2R R169, SR_TID.X ;  /* 0x0000000000a97919 */ /* 0x000ea20000002100 */
[----:B------:R-:W3:Y:S06]  /*0020*/  LDCU.64 UR6, c[0x0][0x890] ;  /* 0x00011200ff0677ac */ /* 0x000eec0008000a00 */
[----:B------:R-:W4:Y:S01]  /*0030*/  S2UR UR37, SR_CgaCtaId ;  /* 0x00000000002579c3 */ /* 0x000f220000008800 */
[----:B------:R-:W-:Y:S02]  /*0040*/  PRMT R153, RZ, 0x7610, R153 ;  /* 0x00007610ff997816 */ /* 0x000fe40000000099 */
[----:B------:R-:W-:Y:S01]  /*0050*/  ELECT P1, URZ, PT ;  /* 0x0000000000ff782f */ /* 0x000fe20003820000 */
[----:B------:R-:W1:Y:S01]  /*0060*/  LDCU.64 UR46, c[0x0][0x358] ;  /* 0x00006b00ff2e77ac */ /* 0x000e620008000a00 */
[----:B---3--:R-:W-:-:S04]  /*0070*/  UISETP.NE.U32.AND UP0, UPT, UR6, URZ, UPT ;  /* 0x000000ff0600728c */ /* 0x008fc8000bf05070 */
[----:B------:R-:W-:Y:S02]  /*0080*/  UISETP.NE.AND.EX UP0, UPT, UR7, URZ, UPT, UP0 ;  /* 0x000000ff0700728c */ /* 0x000fe4000bf05300 */
[----:B----4-:R-:W-:Y:S02]  /*0090*/  ULOP3.LUT UR5, UR37, 0x1, URZ, 0xc0, !UPT ;  /* 0x0000000125057892 */ /* 0x010fe4000f8ec0ff */
[----:B------:R-:W-:Y:S01]  /*00a0*/  ULOP3.LUT UR4, UR37, 0x1, URZ, 0x3c, !UPT ;  /* 0x0000000125047892 */ /* 0x000fe2000f8e3cff */
[----:B--2---:R-:W-:-:S05]  /*00b0*/  SHF.R.U32.HI R156, RZ, 0x5, R169 ;  /* 0x00000005ff9c7819 */ /* 0x004fca00000116a9 */
[----:B------:R-:W2:Y:S02]  /*00c0*/  SHFL.IDX PT, R0, R156, RZ, 0x1f ;  /* 0x00001fff9c007589 */ /* 0x000ea400000e0000 */
[----:B--2---:R-:W-:Y:S01]  /*00d0*/  R2UR UR10, R0 ;  /* 0x00000000000a72ca */ /* 0x004fe200000e0000 */
[----:B-1----:R-:W-:-:S14]  /*00e0*/  BRA.U UP0, `(.L_x_0) ;  /* 0x00000001002c7547 */ /* 0x002fdc000b800000 */
[----:B------:R-:W1:Y:S02]  /*00f0*/  LDCU.64 UR8, c[0x0][0x888] ;  /* 0x00011100ff0877ac */ /* 0x000e640008000a00 */
[----:B-1----:R-:W-:-:S04]  /*0100*/  UISETP.NE.U32.AND UP0, UPT, UR8, URZ, UPT ;  /* 0x000000ff0800728c */ /* 0x002fc8000bf05070 */
[----:B------:R-:W-:-:S09]  /*0110*/  UISETP.NE.AND.EX UP0, UPT, UR9, URZ, UPT, UP0 ;  /* 0x000000ff0900728c */ /* 0x000fd2000bf05300 */
[----:B------:R-:W-:Y:S05]  /*0120*/  BRA.U !UP0, `(.L_x_1) ;  /* 0x0000000108107547 */ /* 0x000fea000b800000 */
[----:B------:R-:W1:Y:S02]  /*0130*/  LDC.64 R82, c[0x0][0x888] ;  /* 0x00022200ff527b82 */ /* 0x000e640000000a00 */
[----:B-1----:R1:W5:Y:S01]  /*0140*/  LDG.E R82, desc[UR46][R82.64] ;  /* 0x0000002e52527981 */ /* 0x002362000c1e1900 */
[----:B------:R-:W-:Y:S01]  /*0150*/  HFMA2 R153, -RZ, RZ, 0, 5.9604644775390625e-08 ;  /* 0x00000001ff997431 */ /* 0x000fe200000001ff */
[----:B------:R-:W-:Y:S05]  /*0160*/  BRA `(.L_x_0) ;  /* 0x00000000000c7947 */ /* 0x000fea0003800000 */
.L_x_1:
[----:B------:R-:W1:Y:S01]  /*0170*/  LDCU UR8, c[0x0][0x880] ;  /* 0x00011000ff0877ac */ /* 0x000e620008000800 */
[----:B------:R-:W-:Y:S01]  /*0180*/  HFMA2 R153, -RZ, RZ, 0, 5.9604644775390625e-08 ;  /* 0x00000001ff997431 */ /* 0x000fe200000001ff */
[----:B-1----:R-:W-:-:S07]  /*0190*/  MOV R82, UR8 ;  /* 0x0000000800527c02 */ /* 0x002fce0008000f00 */
.L_x_0:
[----:B------:R-:W2:Y:S02]  /*01a0*/  LDCU.64 UR8, c[0x0][0x8b0] ;  /* 0x00011600ff0877ac */ /* 0x000ea40008000a00 */
[----:B--2---:R-:W-:-:S04]  /*01b0*/  UISETP.NE.U32.AND UP0, UPT, UR8, URZ, UPT ;  /* 0x000000ff0800728c */ /* 0x004fc8000bf05070 */
[----:B------:R-:W-:-:S09]  /*01c0*/  UISETP.NE.AND.EX UP0, UPT, UR9, URZ, UPT, UP0 ;  /* 0x000000ff0900728c */ /* 0x000fd2000bf05300 */
[----:B------:R-:W-:Y:S05]  /*01d0*/  BRA.U UP0, `(.L_x_2) ;  /* 0x0000000100247547 */ /* 0x000fea000b800000 */
[----:B------:R-:W2:Y:S02]  /*01e0*/  LDCU.64 UR8, c[0x0][0x8a8] ;  /* 0x00011500ff0877ac */ /* 0x000ea40008000a00 */
[----:B--2---:R-:W-:-:S04]  /*01f0*/  UISETP.NE.U32.AND UP0, UPT, UR8, URZ, UPT ;  /* 0x000000ff0800728c */ /* 0x004fc8000bf05070 */
[----:B------:R-:W-:-:S09]  /*0200*/  UISETP.NE.AND.EX UP0, UPT, UR9, URZ, UPT, UP0 ;  /* 0x000000ff0900728c */ /* 0x000fd2000bf05300 */
[----:B------:R-:W-:Y:S05]  /*0210*/  BRA.U !UP0, `(.L_x_3) ;  /* 0x00000001080c7547 */ /* 0x000fea000b800000 */
[----:B------:R-:W2:Y:S02]  /*0220*/  LDC.64 R78, c[0x0][0x8a8] ;  /* 0x00022a00ff4e7b82 */ /* 0x000ea40000000a00 */
[----:B--2---:R2:W5:Y:S01]  /*0230*/  LDG.E R78, desc[UR46][R78.64] ;  /* 0x0000002e4e4e7981 */ /* 0x004562000c1e1900 */
[----:B------:R-:W-:Y:S05]  /*0240*/  BRA `(.L_x_2) ;  /* 0x0000000000087947 */ /* 0x000fea0003800000 */
.L_x_3:
[----:B------:R-:W2:Y:S02]  /*0250*/  LDCU UR8, c[0x0][0x8a0] ;  /* 0x00011400ff0877ac */ /* 0x000ea40008000800 */
[----:B--2---:R-:W-:Y:S02]  /*0260*/  MOV R78, UR8 ;  /* 0x00000008004e7c02 */ /* 0x004fe40008000f00 */
.L_x_2:
[----:B------:R-:W-:Y:S01]  /*0270*/  IMAD.U32 R0, RZ, RZ, UR10 ;  /* 0x0000000aff007e24 */ /* 0x000fe2000f8e00ff */
[----:B------:R-:W-:Y:S04]  /*0280*/  BSSY.RECONVERGENT B0, `(.L_x_4) ;  /* 0x000000c000007945 */ /* 0x000fe80003800200 */
[C---:B------:R-:W-:Y:S02]  /*0290*/  ISETP.NE.OR P2, PT, R0.reuse, 0x1, !P1 ;  /* 0x000000010000780c */ /* 0x040fe40004f45670 */
[----:B------:R-:W-:-:S11]  /*02a0*/  ISETP.NE.OR P0, PT, R0, 0x3, !P1 ;  /* 0x000000030000780c */ /* 0x000fd60004f05670 */
[----:B------:R-:W-:Y:S05]  /*02b0*/  @P2 BRA `(.L_x_5) ;  /* 0x0000000000202947 */ /* 0x000fea0003800000 */
[----:B------:R-:W3:Y:S02]  /*02c0*/  LDCU.64 UR8, c[0x0][0x348] ;  /* 0x00006900ff0877ac */ /* 0x000ee40008000a00 */
[----:B---3--:R-:W-:Y:S02]  /*02d0*/  UIADD3 UR12, UP1, UPT, UR8, 0x80, URZ ;  /* 0x00000080080c7890 */ /* 0x008fe4000ff3e0ff */
[----:B------:R-:W-:Y:S02]  /*02e0*/  UIADD3 UR8, UP0, UPT, UR8, 0x180, URZ ;  /* 0x0000018008087890 */ /* 0x000fe4000ff1e0ff */
[----:B------:R-:W-:Y:S02]  /*02f0*/  UIADD3.X UR13, UPT, UPT, URZ, UR9, URZ, UP1, !UPT ;  /* 0x00000009ff0d7290 */ /* 0x000fe40008ffe4ff */
[----:B------:R-:W-:-:S07]  /*0300*/  UIADD3.X UR9, UPT, UPT, URZ, UR9, URZ, UP0, !UPT ;  /* 0x00000009ff097290 */ /* 0x000fce00087fe4ff */
[----:B------:R3:W-:Y:S02]  /*0310*/  UTMACCTL.PF [UR12] ;  /* 0x000000000c0079b9 */ /* 0x0007e40008040000 */
[----:B------:R3:W-:Y:S02]  /*0320*/  UTMACCTL.PF [UR8] ;  /* 0x00000000080079b9 */ /* 0x0007e40008040000 */
[----:B---3--:R-:W-:Y:S01]  /*0330*/  NOP ;  /* 0x0000000000007918 */ /* 0x008fe20000000000 */
.L_x_5:
[----:B------:R-:W-:Y:S05]  /*0340*/  BSYNC.RECONVERGENT B0 ;  /* 0x0000000000007941 */ /* 0x000fea0003800200 */
.L_x_4:
[----:B------:R-:W-:Y:S04]  /*0350*/  BSSY.RECONVERGENT B0, `(.L_x_6) ;  /* 0x000000a000007945 */ /* 0x000fe80003800200 */
        /* <DEDUP_REMOVED lines=9> */
.L_x_7:
[----:B------:R-:W-:Y:S05]  /*03f0*/  BSYNC.RECONVERGENT B0 ;  /* 0x0000000000007941 */ /* 0x000fea0003800200 */
.L_x_6:
[----:B------:R-:W3:Y:S01]  /*0400*/  LDCU.64 UR8, c[0x0][0x888] ;  /* 0x00011100ff0877ac */ /* 0x000ee20008000a00 */
[----:B------:R-:W-:Y:S02]  /*0410*/  UISETP.EQ.U32.AND UP1, UPT, UR6, URZ, UPT ;  /* 0x000000ff0600728c */ /* 0x000fe4000bf22070 */
[----:B------:R-:W-:Y:S02]  /*0420*/  UPLOP3.LUT UP5, UPT, UPT, UPT, UPT, 0x80, 0x8 ;  /* 0x000000000008789c */ /* 0x000fe40003faf070 */
[----:B---3--:R-:W-:-:S04]  /*0430*/  UISETP.NE.U32.AND UP0, UPT, UR8, URZ, UPT ;  /* 0x000000ff0800728c */ /* 0x008fc8000bf05070 */
[----:B------:R-:W-:-:S04]  /*0440*/  UISETP.NE.AND.EX UP0, UPT, UR9, URZ, UPT, UP0 ;  /* 0x000000ff0900728c */ /* 0x000fc8000bf05300 */
[----:B------:R-:W-:-:S04]  /*0450*/  UISETP.EQ.OR.EX UP2, UPT, UR7, URZ, !UP0, UP1 ;  /* 0x000000ff0700728c */ /* 0x000fc8000c742710 */
[----:B------:R-:W-:-:S05]  /*0460*/  UP2UR UR50, UPR, URZ, 0x4 ;  /* 0x00000004ff327883 */ /* 0x000fca0008000000 */
[----:B------:R-:W-:Y:S07]  /*0470*/  BRA.U !UP2, `(.L_x_8) ;  /* 0x000000010a207547 */ /* 0x000fee000b800000 */
[----:B-----5:R-:W-:Y:S01]  /*0480*/  R2UR UR8, R82 ;  /* 0x00000000520872ca */ /* 0x020fe200000e0000 */
[----:B------:R-:W-:Y:S02]  /*0490*/  UISETP.NE.U32.AND UP2, UPT, UR6, URZ, UPT ;  /* 0x000000ff0600728c */ /* 0x000fe4000bf45070 */
[----:B------:R-:W-:Y:S02]  /*04a0*/  USEL UR6, URZ, 0xffffffff, UP0 ;  /* 0xffffffffff067887 */ /* 0x000fe40008000000 */
[----:B------:R-:W-:-:S08]  /*04b0*/  UISETP.NE.AND.EX UP2, UPT, UR7, URZ, UPT, UP2 ;  /* 0x000000ff0700728c */ /* 0x000fd0000bf45320 */
[----:B------:R-:W-:-:S04]  /*04c0*/  UISETP.NE.AND UP1, UPT, UR8, URZ, UPT ;  /* 0x000000ff0800728c */ /* 0x000fc8000bf25270 */
[----:B------:R-:W-:-:S04]  /*04d0*/  @!UP2 USEL UR6, URZ, 0xffffffff, UP1 ;  /* 0xffffffffff06a887 */ /* 0x000fc80008800000 */
[----:B------:R-:W-:-:S04]  /*04e0*/  ULOP3.LUT UR6, UR6, 0x1, URZ, 0xc0, !UPT ;  /* 0x0000000106067892 */ /* 0x000fc8000f8ec0ff */
[----:B------:R-:W-:-:S11]  /*04f0*/  UISETP.NE.U32.AND UP5, UPT, UR6, 0x1, UPT ;  /* 0x000000010600788c */ /* 0x000fd6000bfa5070 */
.L_x_8:
[----:B------:R-:W3:Y:S01]  /*0500*/  SHFL.IDX PT, R0, R156, RZ, 0x1f ;  /* 0x00001fff9c007589 */ /* 0x000ee200000e0000 */
[----:B------:R-:W-:-:S04]  /*0510*/  UISETP.NE.AND UP1, UPT, UR10, 0x2, UPT ;  /* 0x000000020a00788c */ /* 0x000fc8000bf25270 */
[----:B------:R-:W-:Y:S02]  /*0520*/  UISETP.EQ.AND UP2, UPT, UR5, URZ, !UP1 ;  /* 0x000000ff0500728c */ /* 0x000fe4000cf42270 */
[----:B------:R-:W-:-:S04]  /*0530*/  USEL UR7, URZ, 0x1, UP1 ;  /* 0x00000001ff077887 */ /* 0x000fc80008800000 */
[----:B------:R-:W-:Y:S02]  /*0540*/  PLOP3.LUT P5, PT, P1, PT, UP2, 0x80, 0x8 ;  /* 0x000000000008781c */ /* 0x000fe40000faf028 */
[----:B---3--:R-:W-:-:S13]  /*0550*/  ISETP.NE.AND P0, PT, R0, RZ, PT ;  /* 0x000000ff0000720c */ /* 0x008fda0003f05270 */
[----:B------:R-:W-:Y:S05]  /*0560*/  @P0 BRA `(.L_x_9) ;  /* 0x0000000000640947 */ /* 0x000fea0003800000 */
[----:B------:R-:W-:Y:S01]  /*0570*/  UMOV UR8, 0x400 ;  /* 0x0000040000087882 */ /* 0x000fe20000000000 */
[----:B------:R-:W-:Y:S01]  /*0580*/  UMOV UR6, 0x1 ;  /* 0x0000000100067882 */ /* 0x000fe20000000000 */
[----:B------:R-:W-:Y:S02]  /*0590*/  ULEA UR8, UR37, UR8, 0x18 ;  /* 0x0000000825087291 */ /* 0x000fe4000f8ec0ff */
[----:B------:R-:W-:-:S04]  /*05a0*/  UIADD3 UR12, UPT, UPT, -UR6, 0x100000, URZ ;  /* 0x00100000060c7890 */ /* 0x000fc8000fffe1ff */
[----:B------:R-:W-:Y:S02]  /*05b0*/  USHF.L.U32 UR13, UR12, 0xb, URZ ;  /* 0x0000000b0c0d7899 */ /* 0x000fe400080006ff */
[----:B------:R-:W-:Y:S01]  /*05c0*/  USHF.L.U32 UR12, UR12, 0x1, URZ ;  /* 0x000000010c0c7899 */ /* 0x000fe200080006ff */
[----:B------:R-:W-:Y:S01]  /*05d0*/  ELECT P0, URZ, PT ;  /* 0x0000000000ff782f */ /* 0x000fe20003800000 */
[----:B------:R-:W3:Y:S10]  /*05e0*/  FENCE.VIEW.ASYNC.S ;  /* 0x00000000000073c6 */ /* 0x000ef40000000000 */
[----:B---3--:R3:W4:Y:S01]  /*05f0*/  SYNCS.EXCH.64 URZ, [UR8], UR12 ;  /* 0x0000000c08ff75b2 */ /* 0x0087220008000100 */
[----:B------:R3:W1:Y:S01]  /*0600*/  SYNCS.EXCH.64 URZ, [UR8+0x40], UR12 ;  /* 0x0000400c08ff75b2 */ /* 0x0006620008000100 */
        /* <DEDUP_REMOVED lines=13> */
[----:B------:R3:W1:Y:S02]  /*06e0*/  SYNCS.EXCH.64 URZ, [UR8+0x78], UR12 ;  /* 0x0000780c08ff75b2 */ /* 0x0006640008000100 */
[----:B---3--:R-:W-:Y:S01]  /*06f0*/  NOP ;  /* 0x0000000000007918 */ /* 0x008fe20000000000 */
.L_x_9:
[----:B------:R-:W3:Y:S01]  /*0700*/  SHFL.IDX PT, R0, R156, RZ, 0x1f ;  /* 0x00001fff9c007589 */ /* 0x000ee200000e0000 */
[----:B------:R-:W-:Y:S01]  /*0710*/  NOP ;  /* 0x0000000000007918 */ /* 0x000fe20000000000 */
[----:B---3--:R-:W-:-:S13]  /*0720*/  ISETP.NE.AND P0, PT, R0, 0x1, PT ;  /* 0x000000010000780c */ /* 0x008fda0003f05270 */
[----:B------:R-:W-:Y:S05]  /*0730*/  @P0 BRA `(.L_x_10) ;  /* 0x0000000000440947 */ /* 0x000fea0003800000 */
[----:B------:R-:W-:Y:S01]  /*0740*/  UMOV UR9, 0x400 ;  /* 0x0000040000097882 */ /* 0x000fe20000000000 */
[----:B------:R-:W-:Y:S01]  /*0750*/  UMOV UR8, 0x20 ;  /* 0x0000002000087882 */ /* 0x000fe20000000000 */
[----:B------:R-:W-:Y:S01]  /*0760*/  UMOV UR6, 0x80 ;  /* 0x0000008000067882 */ /* 0x000fe20000000000 */
[----:B------:R-:W-:Y:S02]  /*0770*/  ULEA UR9, UR37, UR9, 0x18 ;  /* 0x0000000925097291 */ /* 0x000fe4000f8ec0ff */
[----:B------:R-:W-:-:S04]  /*0780*/  UIADD3 UR12, UPT, UPT, -UR8, 0x100000, URZ ;  /* 0x00100000080c7890 */ /* 0x000fc8000fffe1ff */
[----:B------:R-:W-:Y:S02]  /*0790*/  USHF.L.U32 UR13, UR12, 0xb, URZ ;  /* 0x0000000b0c0d7899 */ /* 0x000fe400080006ff */
[----:B------:R-:W-:Y:S02]  /*07a0*/  USHF.L.U32 UR12, UR12, 0x1, URZ ;  /* 0x000000010c0c7899 */ /* 0x000fe400080006ff */
[----:B------:R-:W-:-:S04]  /*07b0*/  UIADD3 UR14, UPT, UPT, -UR6, 0x100000, URZ ;  /* 0x00100000060e7890 */ /* 0x000fc8000fffe1ff */
[----:B------:R-:W-:Y:S02]  /*07c0*/  USHF.L.U32 UR15, UR14, 0xb, URZ ;  /* 0x0000000b0e0f7899 */ /* 0x000fe400080006ff */
[----:B------:R-:W-:Y:S01]  /*07d0*/  USHF.L.U32 UR14, UR14, 0x1, URZ ;  /* 0x000000010e0e7899 */ /* 0x000fe200080006ff */
[----:B------:R-:W-:Y:S01]  /*07e0*/  ELECT P0, URZ, PT ;  /* 0x0000000000ff782f */ /* 0x000fe20003800000 */
[----:B------:R-:W3:Y:S02]  /*07f0*/  FENCE.VIEW.ASYNC.S ;  /* 0x00000000000073c6 */ /* 0x000ee40000000000 */
[----:B---3--:R3:W1:Y:S08]  /*0800*/  SYNCS.EXCH.64 URZ, [UR9+0x80], UR12 ;  /* 0x0000800c09ff75b2 */ /* 0x0086700008000100 */
[----:B------:R3:W1:Y:S01]  /*0810*/  SYNCS.EXCH.64 URZ, [UR9+0x90], UR14 ;  /* 0x0000900e09ff75b2 */ /* 0x0006620008000100 */
[----:B------:R3:W1:Y:S01]  /*0820*/  SYNCS.EXCH.64 URZ, [UR9+0x88], UR12 ;  /* 0x0000880c09ff75b2 */ /* 0x0006620008000100 */
[----:B------:R3:W1:Y:S01]  /*0830*/  SYNCS.EXCH.64 URZ, [UR9+0x98], UR14 ;  /* 0x0000980e09ff75b2 */ /* 0x0006620008000100 */
[----:B------:R-:W-:Y:S01]  /*0840*/  NOP ;  /* 0x0000000000007918 */ /* 0x000fe20000000000 */
.L_x_10:
[----:B------:R-:W2:Y:S01]  /*0850*/  SHFL.IDX PT, R0, R156, RZ, 0x1f ;  /* 0x00001fff9c007589 */ /* 0x000ea200000e0000 */
[----:B------:R-:W-:Y:S01]  /*0860*/  NOP ;  /* 0x0000000000007918 */ /* 0x000fe20000000000 */
[----:B--2---:R-:W-:-:S13]  /*0870*/  ISETP.NE.AND P0, PT, R0, 0x3, PT ;  /* 0x000000030000780c */ /* 0x004fda0003f05270 */
[----:B------:R-:W-:Y:S05]  /*0880*/  @P0 BRA `(.L_x_11) ;  /* 0x00000000002c0947 */ /* 0x000fea0003800000 */
[----:B------:R-:W-:Y:S01]  /*0890*/  UMOV UR8, 0x400 ;  /* 0x0000040000087882 */ /* 0x000fe20000000000 */
[----:B------:R-:W-:Y:S01]  /*08a0*/  UMOV UR6, 0x20 ;  /* 0x0000002000067882 */ /* 0x000fe20000000000 */
[----:B------:R-:W-:Y:S02]  /*08b0*/  ULEA UR8, UR37, UR8, 0x18 ;  /* 0x0000000825087291 */ /* 0x000fe4000f8ec0ff */
[----:B---3--:R-:W-:-:S04]  /*08c0*/  UIADD3 UR12, UPT, UPT, -UR6, 0x100000, URZ ;  /* 0x00100000060c7890 */ /* 0x008fc8000fffe1ff */
[----:B------:R-:W-:Y:S02]  /*08d0*/  USHF.L.U32 UR13, UR12, 0xb, URZ ;  /* 0x0000000b0c0d7899 */ /* 0x000fe400080006ff */
[----:B------:R-:W-:Y:S01]  /*08e0*/  USHF.L.U32 UR12, UR12, 0x1, URZ ;  /* 0x000000010c0c7899 */ /* 0x000fe200080006ff */
[----:B------:R-:W-:Y:S01]  /*08f0*/  ELECT P0, URZ, PT ;  /* 0x0000000000ff782f */ /* 0x000fe20003800000 */
[----:B------:R-:W2:Y:S10]  /*0900*/  FENCE.VIEW.ASYNC.S ;  /* 0x00000000000073c6 */ /* 0x000eb40000000000 */
[----:B--2---:R2:W3:Y:S01]  /*0910*/  SYNCS.EXCH.64 URZ, [UR8+0xa0], UR12 ;  /* 0x0000a00c08ff75b2 */ /* 0x0044e20008000100 */
[----:B------:R2:W1:Y:S01]  /*0920*/  SYNCS.EXCH.64 URZ, [UR8+0xa8], UR12 ;  /* 0x0000a80c08ff75b2 */ /* 0x0004620008000100 */
[----:B------:R-:W-:Y:S01]  /*0930*/  NOP ;  /* 0x0000000000007918 */ /* 0x000fe20000000000 */
.L_x_11:
[----:B------:R-:W4:Y:S01]  /*0940*/  SHFL.IDX PT, R0, R156, RZ, 0x1f ;  /* 0x00001fff9c007589 */ /* 0x000f2200000e0000 */
[----:B------:R-:W-:Y:S01]  /*0950*/  NOP ;  /* 0x0000000000007918 */ /* 0x000fe20000000000 */
[----:B----4-:R-:W-:-:S13]  /*0960*/  ISETP.NE.AND P0, PT, R0, 0x4, PT ;  /* 0x000000040000780c */ /* 0x010fda0003f05270 */
[----:B------:R-:W-:Y:S05]  /*0970*/  @P0 BRA `(.L_x_12) ;  /* 0x0000000000480947 */ /* 0x000fea0003800000 */
[----:B---3--:R-:W-:Y:S01]  /*0980*/  UMOV UR9, 0x1e0 ;  /* 0x000001e000097882 */ /* 0x008fe20000000000 */
[----:B--2---:R-:W-:Y:S01]  /*0990*/  UMOV UR8, 0x400 ;  /* 0x0000040000087882 */ /* 0x004fe20000000000 */
[----:B------:R-:W-:Y:S01]  /*09a0*/  USEL UR9, UR9, 0x1a0, UP5 ;  /* 0x000001a009097887 */ /* 0x000fe2000a800000 */
        /* <DEDUP_REMOVED lines=9> */
[----:B------:R-:W2:Y:S02]  /*0a40*/  FENCE.VIEW.ASYNC.S ;  /* 0x00000000000073c6 */ /* 0x000ea40000000000 */
[----:B--2---:R4:W2:Y:S08]  /*0a50*/  SYNCS.EXCH.64 URZ, [UR8+0xb0], UR12 ;  /* 0x0000b00c08ff75b2 */ /* 0x0048b00008000100 */
[----:B------:R4:W3:Y:S01]  /*0a60*/  SYNCS.EXCH.64 URZ, [UR8+0xc0], UR14 ;  /* 0x0000c00e08ff75b2 */ /* 0x0008e20008000100 */
[----:B------:R4:W1:Y:S01]  /*0a70*/  SYNCS.EXCH.64 URZ, [UR8+0xb8], UR12 ;  /* 0x0000b80c08ff75b2 */ /* 0x0008620008000100 */
[----:B------:R4:W1:Y:S02]  /*0a80*/  SYNCS.EXCH.64 URZ, [UR8+0xc8], UR14 ;  /* 0x0000c80e08ff75b2 */ /* 0x0008640008000100 */
[----:B----4-:R-:W-:Y:S01]  /*0a90*/  NOP ;  /* 0x0000000000007918 */ /* 0x010fe20000000000 */
.L_x_12:
[----:B------:R-:W4:Y:S01]  /*0aa0*/  SHFL.IDX PT, R0, R156, RZ, 0x1f ;  /* 0x00001fff9c007589 */ /* 0x000f2200000e0000 */
[----:B------:R-:W-:Y:S01]  /*0ab0*/  NOP ;  /* 0x0000000000007918 */ /* 0x000fe20000000000 */
[----:B----4-:R-:W-:-:S13]  /*0ac0*/  ISETP.NE.AND P0, PT, R0, 0x5, PT ;  /* 0x000000050000780c */ /* 0x010fda0003f05270 */
[----:B------:R-:W-:Y:S05]  /*0ad0*/  @P0 BRA `(.L_x_13) ;  /* 0x0000000000540947 */ /* 0x000fea0003800000 */
[----:B---3--:R-:W-:Y:S01]  /*0ae0*/  UMOV UR9, 0x400 ;  /* 0x0000040000097882 */ /* 0x008fe20000000000 */
[----:B--2---:R-:W-:Y:S01]  /*0af0*/  UMOV UR8, 0x1 ;  /* 0x0000000100087882 */ /* 0x004fe20000000000 */
        /* <DEDUP_REMOVED lines=13> */
[----:B------:R4:W1:Y:S01]  /*0bd0*/  SYNCS.EXCH.64 URZ, [UR9+0xf8], UR14 ;  /* 0x0000f80e09ff75b2 */ /* 0x0008620008000100 */
[----:B------:R4:W1:Y:S01]  /*0be0*/  SYNCS.EXCH.64 URZ, [UR9+0xe0], UR12 ;  /* 0x0000e00c09ff75b2 */ /* 0x0008620008000100 */
[----:B------:R4:W1:Y:S01]  /*0bf0*/  SYNCS.EXCH.64 URZ, [UR9+0x100], UR14 ;  /* 0x0001000e09ff75b2 */ /* 0x0008620008000100 */
[----:B------:R4:W1:Y:S01]  /*0c00*/  SYNCS.EXCH.64 URZ, [UR9+0xe8], UR12 ;  /* 0x0000e80c09ff75b2 */ /* 0x0008620008000100 */
[----:B------:R4:W1:Y:S02]  /*0c10*/  SYNCS.EXCH.64 URZ, [UR9+0x108], UR14 ;  /* 0x0001080e09ff75b2 */ /* 0x0008640008000100 */
[----:B----4-:R-:W-:Y:S01]  /*0c20*/  NOP ;  /* 0x0000000000007918 */ /* 0x010fe20000000000 */
.L_x_13:
[----:B------:R-:W4:Y:S01]  /*0c30*/  SHFL.IDX PT, R0, R156, RZ, 0x1f ;  /* 0x00001fff9c007589 */ /* 0x000f2200000e0000 */
[----:B------:R-:W-:Y:S01]  /*0c40*/  ISETP.NE.OR P1, PT, RZ, UR10, !P1 ;  /* 0x0000000aff007c0c */ /* 0x000fe2000cf25670 */
[----:B------:R-:W-:Y:S01]  /*0c50*/  NOP ;  /* 0x0000000000007918 */ /* 0x000fe20000000000 */
[----:B----4-:R-:W-:-:S13]  /*0c60*/  ISETP.NE.AND P0, PT, R0, 0x3, PT ;  /* 0x000000030000780c */ /* 0x010fda0003f05270 */
[----:B------:R-:W-:Y:S05]  /*0c70*/  @P0 BRA `(.L_x_14) ;  /* 0x0000000000340947 */ /* 0x000fea0003800000 */
[----:B--2---:R-:W-:Y:S01]  /*0c80*/  UMOV UR8, 0x400 ;  /* 0x0000040000087882 */ /* 0x004fe20000000000 */
[----:B------:R-:W-:Y:S01]  /*0c90*/  UMOV UR6, 0x20 ;  /* 0x0000002000067882 */ /* 0x000fe20000000000 */
[----:B------:R-:W-:Y:S02]  /*0ca0*/  ULEA UR8, UR37, UR8, 0x18 ;  /* 0x0000000825087291 */ /* 0x000fe4000f8ec0ff */
[----:B---3--:R-:W-:-:S04]  /*0cb0*/  UIADD3 UR12, UPT, UPT, -UR6, 0x100000, URZ ;  /* 0x00100000060c7890 */ /* 0x008fc8000fffe1ff */
[----:B------:R-:W-:Y:S02]  /*0cc0*/  USHF.L.U32 UR13, UR12, 0xb, URZ ;  /* 0x0000000b0c0d7899 */ /* 0x000fe400080006ff */
[----:B------:R-:W-:Y:S01]  /*0cd0*/  USHF.L.U32 UR12, UR12, 0x1, URZ ;  /* 0x000000010c0c7899 */ /* 0x000fe200080006ff */
[----:B------:R-:W-:Y:S01]  /*0ce0*/  ELECT P0, URZ, PT ;  /* 0x0000000000ff782f */ /* 0x000fe20003800000 */
[----:B------:R-:W2:Y:S10]  /*0cf0*/  FENCE.VIEW.ASYNC.S ;  /* 0x00000000000073c6 */ /* 0x000eb40000000000 */
[----:B--2---:R4:W2:Y:S01]  /*0d00*/  SYNCS.EXCH.64 URZ, [UR8+0x110], UR12 ;  /* 0x0001100c08ff75b2 */ /* 0x0048a20008000100 */
[----:B------:R4:W3:Y:S01]  /*0d10*/  SYNCS.EXCH.64 URZ, [UR8+0x120], UR12 ;  /* 0x0001200c08ff75b2 */ /* 0x0008e20008000100 */
[----:B------:R4:W1:Y:S01]  /*0d20*/  SYNCS.EXCH.64 URZ, [UR8+0x118], UR12 ;  /* 0x0001180c08ff75b2 */ /* 0x0008620008000100 */
[----:B------:R4:W1:Y:S02]  /*0d30*/  SYNCS.EXCH.64 URZ, [UR8+0x128], UR12 ;  /* 0x0001280c08ff75b2 */ /* 0x0008640008000100 */
[----:B----4-:R-:W-:Y:S01]  /*0d40*/  NOP ;  /* 0x0000000000007918 */ /* 0x010fe20000000000 */
.L_x_14:
[----:B------:R-:W-:Y:S01]  /*0d50*/  VOTEU.ALL UP1, P1 ;  /* 0x0000000000ff7886 */ /* 0x000fe20000820000 */
[----:B--2---:R-:W2:Y:S01]  /*0d60*/  LDCU UR8, c[0x0][0x36c] ;  /* 0x00006d80ff0877ac */ /* 0x004ea20008000800 */
[----:B------:R-:W-:Y:S01]  /*0d70*/  NOP ;  /* 0x0000000000007918 */ /* 0x000fe20000000000 */
[----:B------:R-:W-:Y:S01]  /*0d80*/  LOP3.LUT R10, R169, 0x1f, RZ, 0xc0, !PT ;  /* 0x0000001fa90a7812 */ /* 0x000fe200078ec0ff */
[----:B---3--:R-:W-:Y:S01]  /*0d90*/  UMOV UR12, 0x20 ;  /* 0x00000020000c7882 */ /* 0x008fe20000000000 */
[----:B------:R-:W-:Y:S01]  /*0da0*/  @!UP1 UMOV UR6, 0x400 ;  /* 0x0000040000069882 */ /* 0x000fe20000000000 */
[----:B------:R-:W-:-:S04]  /*0db0*/  @!UP1 UIADD3 UR12, UPT, UPT, -UR12, 0x100000, URZ ;  /* 0x001000000c0c9890 */ /* 0x000fc8000fffe1ff */
[----:B------:R-:W-:Y:S02]  /*0dc0*/  @!UP1 USHF.L.U32 UR13, UR12, 0xb, URZ ;  /* 0x0000000b0c0d9899 */ /* 0x000fe400080006ff */
[----:B------:R-:W-:Y:S02]  /*0dd0*/  @!UP1 USHF.L.U32 UR12, UR12, 0x1, URZ ;  /* 0x000000010c0c9899 */ /* 0x000fe400080006ff */
[----:B------:R-:W-:Y:S01]  /*0de0*/  @!UP1 ULEA UR6, UR37, UR6, 0x18 ;  /* 0x0000000625069291 */ /* 0x000fe2000f8ec0ff */
[----:B------:R-:W-:Y:S01]  /*0df0*/  VOTEU.ALL UP1, P1 ;  /* 0x0000000000ff7886 */ /* 0x000fe20000820000 */
[----:B------:R-:W-:Y:S01]  /*0e00*/  UISETP.NE.AND UP4, UPT, UR10, URZ, UPT ;  /* 0x000000ff0a00728c */ /* 0x000fe2000bf85270 */
[----:B------:R-:W3:Y:S09]  /*0e10*/  FENCE.VIEW.ASYNC.S ;  /* 0x00000000000073c6 */ /* 0x000ef20000000000 */
[----:B---3--:R3:W4:Y:S01]  /*0e20*/  @!UP1 SYNCS.EXCH.64 URZ, [UR6+0x130], UR12 ;  /* 0x0001300c06ff95b2 */ /* 0x0087220008000100 */
[----:B--2---:R-:W-:-:S09]  /*0e30*/  UISETP.EQ.U32.AND UP1, UPT, UR8, 0x1, UPT ;  /* 0x000000010800788c */ /* 0x004fd2000bf22070 */
[----:B------:R-:W-:Y:S05]  /*0e40*/  BRA.U !UP1, `(.L_x_15) ;  /* 0x0000000109087547 */ /* 0x000fea000b800000 */
[----:B-1--4-:R-:W-:Y:S01]  /*0e50*/  UCGABAR_ARV ;  /* 0x00000000000079c7 */ /* 0x012fe20008000000 */
[----:B------:R-:W-:Y:S05]  /*0e60*/  BRA `(.L_x_16) ;  /* 0x0000000000047947 */ /* 0x000fea0003800000 */
.L_x_15:
[----:B-1--4-:R-:W-:Y:S01]  /*0e70*/  NOP ;  /* 0x0000000000007918 */ /* 0x012fe20000000000 */
.L_x_16:
[----:B------:R-:W1:Y:S01]  /*0e80*/  S2R R11, SR_CTAID.X ;  /* 0x00000000000b7919 */ /* 0x000e620000002500 */
[----:B------:R-:W-:-:S05]  /*0e90*/  CS2R.32 R154, SR_CgaSize ;  /* 0x00000000009a7805 */ /* 0x000fca0000008a00 */
[----:B------:R-:W-:-:S05]  /*0ea0*/  IMAD R154, R154, -0xa0, RZ ;  /* 0xffffff609a9a7824 */ /* 0x000fca00078e02ff */
[----:B------:R-:W-:-:S14]  /*0eb0*/  R2UR UR8, R154 ;  /* 0x000000009a0872ca */ /* 0x000fdc00000e0000 */
[----:B------:R-:W2:Y:S01]  /*0ec0*/  LDCU UR8, c[0x0][UR8+0x2b0] ;  /* 0x00005600080877ac */ /* 0x000ea20008000800 */
[----:B------:R-:W-:-:S05]  /*0ed0*/  CS2R.32 R0, SR_CgaSize ;  /* 0x0000000000007805 */ /* 0x000fca0000008a00 */
[----:B------:R-:W-:-:S06]  /*0ee0*/  IMAD R0, R0, -0xa0, RZ ;  /* 0xffffff6000007824 */ /* 0x000fcc00078e02ff */
[----:B------:R-:W4:Y:S01]  /*0ef0*/  LDC R0, c[0x0][R0+0x2a0] ;  /* 0x0000a80000007b82 */ /* 0x000f220000000800 */
[----:B------:R-:W-:Y:S01]  /*0f00*/  PRMT R8, RZ, 0x7610, R8 ;  /* 0x00007610ff087816 */ /* 0x000fe20000000008 */
[----:B------:R-:W2:Y:S01]  /*0f10*/  S2R R20, SR_CTAID.Y ;  /* 0x0000000000147919 */ /* 0x000ea20000002600 */
[----:B------:R-:W-:-:S05]  /*0f20*/  CS2R.32 R154, SR_CgaSize ;  /* 0x00000000009a7805 */ /* 0x000fca0000008a00 */
[----:B------:R-:W-:-:S05]  /*0f30*/  IMAD R154, R154, -0xa0, RZ ;  /* 0xffffff609a9a7824 */ /* 0x000fca00078e02ff */
[----:B---3--:R-:W-:-:S14]  /*0f40*/  R2UR UR6, R154 ;  /* 0x000000009a0672ca */ /* 0x008fdc00000e0000 */
[----:B------:R-:W3:Y:S01]  /*0f50*/  LDCU UR6, c[0x0][UR6+0x2b4] ;  /* 0x00005680060677ac */ /* 0x000ee20008000800 */
[----:B------:R-:W-:Y:S01]  /*0f60*/  UISETP.NE.AND UP2, UPT, UR10, 0x2, UPT ;  /* 0x000000020a00788c */ /* 0x000fe2000bf45270 */
[----:B------:R-:W2:Y:S01]  /*0f70*/  LDC R9, c[0x0][0xb24] ;  /* 0x0002c900ff097b82 */ /* 0x000ea20000000800 */
[----:B------:R-:W-:-:S05]  /*0f80*/  CS2R.32 R152, SR_CgaSize ;  /* 0x0000000000987805 */ /* 0x000fca0000008a00 */
[----:B------:R-:W-:-:S06]  /*0f90*/  IMAD R152, R152, -0xa0, RZ ;  /* 0xffffff6098987824 */ /* 0x000fcc00078e02ff */
[----:B------:R-:W4:Y:S08]  /*0fa0*/  LDC R152, c[0x0][R152+0x2a4] ;  /* 0x0000a90098987b82 */ /* 0x000f300000000800 */
[----:B------:R-:W4:Y:S01]  /*0fb0*/  LDC R72, c[0x0][0xb24] ;  /* 0x0002c900ff487b82 */ /* 0x000f220000000800 */
[----:B-1----:R-:W-:Y:S01]  /*0fc0*/  I2FP.F32.U32 R4, R11 ;  /* 0x0000000b00047245 */ /* 0x002fe20000201000 */
[----:B------:R-:W-:-:S06]  /*0fd0*/  IMAD.MOV.U32 R21, RZ, RZ, R11 ;  /* 0x000000ffff157224 */ /* 0x000fcc00078e000b */
[----:B------:R-:W1:Y:S01]  /*0fe0*/  S2UR UR36, SR_CTAID.Z ;  /* 0x00000000002479c3 */ /* 0x000e620000002700 */
[----:B--2---:R-:W-:Y:S02]  /*0ff0*/  ISETP.GE.AND P0, PT, R9, 0x1, PT ;  /* 0x000000010900780c */ /* 0x004fe40003f06270 */
[----:B------:R-:W-:Y:S01]  /*1000*/  I2FP.F32.U32 R2, R20 ;  /* 0x0000001400027245 */ /* 0x000fe20000201000 */
[----:B------:R-:W-:-:S04]  /*1010*/  FMUL R4, R4, UR8 ;  /* 0x0000000804047c20 */ /* 0x000fc80008400000 */
[----:B---3--:R-:W-:Y:S01]  /*1020*/  FMUL R2, R2, UR6 ;  /* 0x0000000602027c20 */ /* 0x008fe20008400000 */
[----:B------:R-:W2:Y:S01]  /*1030*/  F2I.U32.TRUNC.NTZ R154, R4 ;  /* 0x00000004009a7305 */ /* 0x000ea2000020f000 */
[----:B------:R-:W3:Y:S07]  /*1040*/  LDCU UR6, c[0x0][0xb30] ;  /* 0x00016600ff0677ac */ /* 0x000eee0008000800 */
[----:B------:R-:W1:Y:S01]  /*1050*/  F2I.U32.TRUNC.NTZ R3, R2 ;  /* 0x0000000200037305 */ /* 0x000e62000020f000 */
[----:B--2---:R-:W-:-:S04]  /*1060*/  IMAD.MOV R154, RZ, RZ, -R154 ;  /* 0x000000ffff9a7224 */ /* 0x004fc800078e0a9a */
[----:B----4-:R-:W-:Y:S01]  /*1070*/  IMAD R154, R0, R154, R11 ;  /* 0x0000009a009a7224 */ /* 0x010fe200078e020b */
[----:B------:R-:W-:Y:S01]  /*1080*/  PRMT R0, RZ, 0x7610, R0 ;  /* 0x00007610ff007816 */ /* 0x000fe20000000000 */
[----:B---3--:R-:W-:Y:S01]  /*1090*/  UISETP.NE.AND UP3, UPT, UR6, 0x1, UPT ;  /* 0x000000010600788c */ /* 0x008fe2000bf65270 */
[----:B-1----:R-:W-:-:S05]  /*10a0*/  IADD3 R3, PT, PT, -R3, RZ, RZ ;  /* 0x000000ff03037210 */ /* 0x002fca0007ffe1ff */
[----:B------:R-:W-:Y:S01]  /*10b0*/  IMAD R152, R152, R3, R20 ;  /* 0x0000000398987224 */ /* 0x000fe200078e0214 */
[----:B------:R-:W-:Y:S06]  /*10c0*/  BRA.U UP4, `(.L_x_17) ;  /* 0x0000000104247547 */ /* 0x000fec000b800000 */
[----:B------:R-:W-:Y:S01]  /*10d0*/  ISETP.NE.AND P1, PT, R152, RZ, PT ;  /* 0x000000ff9800720c */ /* 0x000fe20003f25270 */
[----:B------:R-:W-:Y:S01]  /*10e0*/  IMAD.MOV.U32 R0, RZ, RZ, 0x3 ;  /* 0x00000003ff007424 */ /* 0x000fe200078e00ff */
[C---:B------:R-:W-:Y:S02]  /*10f0*/  LOP3.LUT R3, R154.reuse, 0xfffffffe, RZ, 0xc0, !PT ;  /* 0xfffffffe9a037812 */ /* 0x040fe400078ec0ff */
[----:B------:R-:W-:Y:S02]  /*1100*/  ISETP.LT.U32.OR P1, PT, R154, 0x2, !P1 ;  /* 0x000000029a00780c */ /* 0x000fe40004f21470 */
[----:B------:R-:W-:Y:S02]  /*1110*/  SHF.L.U32 R0, R0, R3, RZ ;  /* 0x0000000300007219 */ /* 0x000fe400000006ff */
[----:B------:R-:W-:Y:S02]  /*1120*/  SEL R5, RZ, 0x1, !P1 ;  /* 0x00000001ff057807 */ /* 0x000fe40004800000 */
[----:B------:R-:W-:-:S05]  /*1130*/  SEL R2, RZ, 0x2, !P1 ;  /* 0x00000002ff027807 */ /* 0x000fca0004800000 */
[----:B------:R-:W-:-:S05]  /*1140*/  IMAD.IADD R2, R5, 0x1, R2 ;  /* 0x0000000105027824 */ /* 0x000fca00078e0202 */
[----:B------:R-:W-:Y:S02]  /*1150*/  PRMT R8, R2, 0x7610, R8 ;  /* 0x0000761002087816 */ /* 0x000fe40000000008 */
.L_x_17:
[----:B------:R-:W-:Y:S05]  /*1160*/  @!P0 BRA `(.L_x_18) ;  /* 0x0000000000b88947 */ /* 0x000fea0003800000 */
[----:B------:R-:W1:Y:S01]  /*1170*/  LDC.64 R4, c[0x0][0xb18] ;  /* 0x0002c600ff047b82 */ /* 0x000e620000000a00 */
[----:B------:R-:W-:-:S07]  /*1180*/  ISETP.NE.AND P0, PT, R9, 0x1, PT ;  /* 0x000000010900780c */ /* 0x000fce0003f05270 */
[----:B------:R-:W2:Y:S08]  /*1190*/  LDC R14, c[0x0][0xb0c] ;  /* 0x0002c300ff0e7b82 */ /* 0x000eb00000000800 */
[----:B------:R-:W3:Y:S08]  /*11a0*/  LDC R13, c[0x0][0x370] ;  /* 0x0000dc00ff0d7b82 */ /* 0x000ef00000000800 */
[----:B------:R-:W4:Y:S01]  /*11b0*/  LDC R16, c[0x0][0x374] ;  /* 0x0000dd00ff107b82 */ /* 0x000f220000000800 */
[----:B-1----:R-:W-:-:S07]  /*11c0*/  ISETP.NE.AND P1, PT, R4, 0x1, PT ;  /* 0x000000010400780c */ /* 0x002fce0003f25270 */
[----:B------:R-:W3:Y:S01]  /*11d0*/  LDC.64 R6, c[0x0][0xb10] ;  /* 0x0002c400ff067b82 */ /* 0x000ee20000000a00 */
[----:B--2---:R-:W-:-:S07]  /*11e0*/  ISETP.NE.AND P2, PT, R14, 0x1, PT ;  /* 0x000000010e00780c */ /* 0x004fce0003f45270 */
[----:B------:R-:W1:Y:S08]  /*11f0*/  LDC R12, c[0x0][0xb20] ;  /* 0x0002c800ff0c7b82 */ /* 0x000e700000000800 */
[----:B------:R-:W2:Y:S01]  /*1200*/  LDC.64 R2, c[0x0][0xb28] ;  /* 0x0002ca00ff027b82 */ /* 0x000ea20000000a00 */
[----:B----4-:R-:W-:-:S04]  /*1210*/  IMAD.HI.U32 R15, R16, R5, RZ ;  /* 0x00000005100f7227 */ /* 0x010fc800078e00ff */
[----:B------:R-:W-:-:S04]  /*1220*/  IMAD.HI.U32 R5, R20, R5, RZ ;  /* 0x0000000514057227 */ /* 0x000fc800078e00ff */
[----:B---3--:R-:W-:-:S04]  /*1230*/  IMAD.HI.U32 R18, R13, R6, RZ ;  /* 0x000000060d127227 */ /* 0x008fc800078e00ff */
[C---:B------:R-:W-:Y:S01]  /*1240*/  IMAD.HI.U32 R22, R11.reuse, R6, RZ ;  /* 0x000000060b167227 */ /* 0x040fe200078e00ff */
[-C--:B------:R-:W-:Y:S02]  /*1250*/  @P2 SHF.R.U32.HI R13, RZ, R7.reuse, R18 ;  /* 0x00000007ff0d2219 */ /* 0x080fe40000011612 */
[-C--:B-1----:R-:W-:Y:S02]  /*1260*/  @P1 SHF.R.U32.HI R16, RZ, R12.reuse, R15 ;  /* 0x0000000cff101219 */ /* 0x082fe4000001160f */
[----:B------:R-:W-:Y:S02]  /*1270*/  SHF.R.U32.HI R5, RZ, R12, R5 ;  /* 0x0000000cff057219 */ /* 0x000fe40000011605 */
[----:B------:R-:W-:Y:S02]  /*1280*/  SHF.R.U32.HI R22, RZ, R7, R22 ;  /* 0x00000007ff167219 */ /* 0x000fe40000011616 */
[----:B------:R-:W-:Y:S01]  /*1290*/  SEL R5, R20, R5, !P1 ;  /* 0x0000000514057207 */ /* 0x000fe20004800000 */
[----:B--2---:R-:W-:Y:S01]  /*12a0*/  IMAD.HI.U32 R18, R16, R2, RZ ;  /* 0x0000000210127227 */ /* 0x004fe200078e00ff */
[----:B------:R-:W-:-:S02]  /*12b0*/  SEL R21, R11, R22, !P2 ;  /* 0x000000160b157207 */ /* 0x000fc40005000000 */
[----:B------:R-:W-:Y:S01]  /*12c0*/  IADD3 R7, PT, PT, -R5, RZ, RZ ;  /* 0x000000ff05077210 */ /* 0x000fe20007ffe1ff */
[----:B------:R-:W-:Y:S01]  /*12d0*/  IMAD.HI.U32 R6, R13, R2, RZ ;  /* 0x000000020d067227 */ /* 0x000fe200078e00ff */
[----:B------:R-:W-:-:S03]  /*12e0*/  @P0 SHF.R.U32.HI R16, RZ, R3, R18 ;  /* 0x00000003ff100219 */ /* 0x000fc60000011612 */
[----:B------:R-:W-:Y:S01]  /*12f0*/  IMAD R7, R4, R7, R20 ;  /* 0x0000000704077224 */ /* 0x000fe200078e0214 */
[----:B------:R-:W-:Y:S01]  /*1300*/  @P0 SHF.R.U32.HI R13, RZ, R3, R6 ;  /* 0x00000003ff0d0219 */ /* 0x000fe20000011606 */
[----:B------:R-:W-:-:S04]  /*1310*/  IMAD R16, R16, R9, RZ ;  /* 0x0000000910107224 */ /* 0x000fc800078e02ff */
[----:B------:R-:W-:Y:S01]  /*1320*/  IMAD R6, R13, R9, RZ ;  /* 0x000000090d067224 */ /* 0x000fe200078e02ff */
[----:B------:R-:W-:-:S04]  /*1330*/  ISETP.GE.AND P1, PT, R5, R16, PT ;  /* 0x000000100500720c */ /* 0x000fc80003f26270 */
[----:B------:R-:W-:Y:S01]  /*1340*/  ISETP.GE.OR P1, PT, R21, R6, P1 ;  /* 0x000000061500720c */ /* 0x000fe20000f26670 */
[----:B------:R-:W-:-:S05]  /*1350*/  IMAD.HI.U32 R6, R5, R2, RZ ;  /* 0x0000000205067227 */ /* 0x000fca00078e00ff */
[----:B------:R-:W-:-:S04]  /*1360*/  SHF.R.U32.HI R6, RZ, R3, R6 ;  /* 0x00000003ff067219 */ /* 0x000fc80000011606 */
[----:B------:R-:W-:-:S03]  /*1370*/  SEL R6, R5, R6, !P0 ;  /* 0x0000000605067207 */ /* 0x000fc60004000000 */
[----:B------:R-:W-:Y:S01]  /*1380*/  @!P1 IMAD.HI.U32 R12, R21, R2, RZ ;  /* 0x00000002150c9227 */ /* 0x000fe200078e00ff */
[----:B------:R-:W-:-:S04]  /*1390*/  IADD3 R2, PT, PT, -R6, RZ, RZ ;  /* 0x000000ff06027210 */ /* 0x000fc80007ffe1ff */
[----:B------:R-:W-:Y:S01]  /*13a0*/  @!P1 SHF.R.U32.HI R12, RZ, R3, R12 ;  /* 0x00000003ff0c9219 */ /* 0x000fe2000001160c */
[----:B------:R-:W-:-:S03]  /*13b0*/  IMAD R2, R9, R2, R5 ;  /* 0x0000000209027224 */ /* 0x000fc600078e0205 */
[----:B------:R-:W-:-:S05]  /*13c0*/  @!P1 SEL R3, R21, R12, !P0 ;  /* 0x0000000c15039207 */ /* 0x000fca0004000000 */
[--C-:B------:R-:W-:Y:S02]  /*13d0*/  @!P1 IMAD.IADD R6, R6, 0x1, -R3.reuse ;  /* 0x0000000106069824 */ /* 0x100fe400078e0a03 */
[----:B------:R-:W-:Y:S01]  /*13e0*/  @!P1 IMAD R3, R2, R13, R3 ;  /* 0x0000000d02039224 */ /* 0x000fe200078e0203 */
[----:B------:R-:W-:Y:S01]  /*13f0*/  IADD3 R2, PT, PT, -R21, RZ, RZ ;  /* 0x000000ff15027210 */ /* 0x000fe20007ffe1ff */
[----:B------:R-:W-:Y:S02]  /*1400*/  @!P1 IMAD R5, R6, R9, R21 ;  /* 0x0000000906059224 */ /* 0x000fe400078e0215 */
[----:B------:R-:W-:Y:S02]  /*1410*/  @!P1 IMAD.MOV.U32 R21, RZ, RZ, R3 ;  /* 0x000000ffff159224 */ /* 0x000fe400078e0003 */
[----:B------:R-:W-:Y:S02]  /*1420*/  IMAD R2, R14, R2, R11 ;  /* 0x000000020e027224 */ /* 0x000fe400078e020b */
[----:B------:R-:W-:-:S02]  /*1430*/  IMAD R20, R5, R4, R7 ;  /* 0x0000000405147224 */ /* 0x000fc400078e0207 */
[----:B------:R-:W-:Y:S02]  /*1440*/  IMAD R21, R21, R14, R2 ;  /* 0x0000000e15157224 */ /* 0x000fe400078e0202 */
.L_x_18:
[----:B------:R-:W-:Y:S05]  /*1450*/  BRA.U UP3, `(.L_x_19) ;  /* 0x0000000103407547 */ /* 0x000fea000b800000 */
[----:B------:R-:W1:Y:S08]  /*1460*/  LDC.64 R4, c[0x0][0xb10] ;  /* 0x0002c400ff047b82 */ /* 0x000e700000000a00 */
[----:B------:R-:W2:Y:S08]  /*1470*/  LDC.64 R2, c[0x0][0xb18] ;  /* 0x0002c600ff027b82 */ /* 0x000eb00000000a00 */
[----:B------:R-:W3:Y:S08]  /*1480*/  LDC R6, c[0x0][0xb20] ;  /* 0x0002c800ff067b82 */ /* 0x000ef00000000800 */
[----:B------:R-:W4:Y:S01]  /*1490*/  LDC R12, c[0x0][0xb0c] ;  /* 0x0002c300ff0c7b82 */ /* 0x000f220000000800 */
[----:B-1----:R-:W-:-:S05]  /*14a0*/  IMAD.HI.U32 R4, R21, R4, RZ ;  /* 0x0000000415047227 */ /* 0x002fca00078e00ff */
[----:B------:R-:W-:Y:S01]  /*14b0*/  SHF.R.U32.HI R4, RZ, R5, R4 ;  /* 0x00000005ff047219 */ /* 0x000fe20000011604 */
[----:B--2---:R-:W-:Y:S01]  /*14c0*/  IMAD.HI.U32 R3, R20, R3, RZ ;  /* 0x0000000314037227 */ /* 0x004fe200078e00ff */
[----:B------:R-:W-:-:S04]  /*14d0*/  ISETP.NE.AND P0, PT, R2, 0x1, PT ;  /* 0x000000010200780c */ /* 0x000fc80003f05270 */
[----:B---3--:R-:W-:-:S04]  /*14e0*/  SHF.R.U32.HI R3, RZ, R6, R3 ;  /* 0x00000006ff037219 */ /* 0x008fc80000011603 */
[----:B------:R-:W-:Y:S02]  /*14f0*/  SEL R3, R20, R3, !P0 ;  /* 0x0000000314037207 */ /* 0x000fe40004000000 */
[----:B----4-:R-:W-:-:S04]  /*1500*/  ISETP.NE.AND P1, PT, R12, 0x1, PT ;  /* 0x000000010c00780c */ /* 0x010fc80003f25270 */
[----:B------:R-:W-:-:S05]  /*1510*/  SEL R6, R21, R4, !P1 ;  /* 0x0000000415067207 */ /* 0x000fca0004800000 */
[----:B------:R-:W-:Y:S02]  /*1520*/  IMAD.IADD R4, R3, 0x1, -R6 ;  /* 0x0000000103047824 */ /* 0x000fe400078e0a06 */
[----:B------:R-:W-:Y:S02]  /*1530*/  IMAD.IADD R3, R6, 0x1, -R3 ;  /* 0x0000000106037824 */ /* 0x000fe400078e0a03 */
[----:B------:R-:W-:Y:S02]  /*1540*/  IMAD R21, R4, R12, R21 ;  /* 0x0000000c04157224 */ /* 0x000fe400078e0215 */
[----:B------:R-:W-:Y:S02]  /*1550*/  IMAD R20, R3, R2, R20 ;  /* 0x0000000203147224 */ /* 0x000fe400078e0214 */
.L_x_19:
[----:B------:R-:W-:Y:S05]  /*1560*/  BRA.U !UP1, `(.L_x_20) ;  /* 0x00000001090c7547 */ /* 0x000fea000b800000 */
[----:B------:R-:W-:Y:S01]  /*1570*/  UCGABAR_WAIT ;  /* 0x0000000000007dc7 */ /* 0x000fe20008000000 */
[----:B------:R-:W-:Y:S01]  /*1580*/  CCTL.IVALL ;  /* 0x00000000ff00798f */ /* 0x000fe20002000000 */
[----:B------:R-:W-:Y:S05]  /*1590*/  BRA `(.L_x_21) ;  /* 0x0000000000047947 */ /* 0x000fea0003800000 */
.L_x_20:
[----:B------:R-:W-:Y:S06]  /*15a0*/  BAR.SYNC.DEFER_BLOCKING 0x0 ;  /* 0x0000000000007b1d */ /* 0x000fec0000010000 */
.L_x_21:
[----:B------:R-:W-:Y:S05]  /*15b0*/  BRA.U UP2, `(.L_x_22) ;  /* 0x0000001502487547 */ /* 0x000fea000b800000 */
[----:B------:R-:W1:Y:S01]  /*15c0*/  LDCU UR15, c[0x0][0x38c] ;  /* 0x00007180ff0f77ac */ /* 0x000e620008000800 */
[----:B------:R-:W2:Y:S01]  /*15d0*/  LDC R9, c[0x0][0x370] ;  /* 0x0000dc00ff097b82 */ /* 0x000ea20000000800 */
[C---:B------:R-:W-:Y:S01]  /*15e0*/  IMAD.SHL.U32 R17, R11.reuse, 0x40, RZ ;  /* 0x000000400b117824 */ /* 0x040fe200078e00ff */
[----:B------:R-:W-:Y:S01]  /*15f0*/  PLOP3.LUT P1, PT, PT, PT, UP5, 0x80, 0x8 ;  /* 0x000000000008781c */ /* 0x000fe20003f2f058 */
[----:B------:R-:W-:Y:S01]  /*1600*/  HFMA2 R15, -RZ, RZ, 0, 5.9604644775390625e-08 ;  /* 0x00000001ff0f7431 */ /* 0x000fe200000001ff */
[----:B------:R-:W-:Y:S01]  /*1610*/  UISETP.NE.AND UP1, UPT, UR10, URZ, UPT ;  /* 0x000000ff0a00728c */ /* 0x000fe2000bf25270 */
[----:B------:R-:W-:Y:S01]  /*1620*/  HFMA2 R12, -RZ, RZ, 0, 0 ;  /* 0x00000000ff0c7431 */ /* 0x000fe200000001ff */
[----:B------:R-:W-:Y:S01]  /*1630*/  ISETP.NE.AND P4, PT, R10, RZ, P5 ;  /* 0x000000ff0a00720c */ /* 0x000fe20002f85270 */
[----:B------:R-:W-:Y:S01]  /*1640*/  IMAD.SHL.U32 R16, R11, 0x80, RZ ;  /* 0x000000800b107824 */ /* 0x000fe200078e00ff */
[----:B------:R-:W3:Y:S01]  /*1650*/  LDC R0, c[0x0][0x374] ;  /* 0x0000dd00ff007b82 */ /* 0x000ee20000000800 */
[----:B------:R-:W-:Y:S01]  /*1660*/  PLOP3.LUT P1, PT, P1, PT, PT, 0x8, 0x80 ;  /* 0x000000000080781c */ /* 0x000fe20000f2e170 */
[----:B------:R-:W-:Y:S01]  /*1670*/  IMAD.MOV.U32 R14, RZ, RZ, RZ ;  /* 0x000000ffff0e7224 */ /* 0x000fe200078e00ff */
[----:B------:R-:W-:Y:S01]  /*1680*/  MOV R8, 0x1 ;  /* 0x0000000100087802 */ /* 0x000fe20000000f00 */
[----:B------:R-:W-:Y:S01]  /*1690*/  IMAD.MOV.U32 R10, RZ, RZ, RZ ;  /* 0x000000ffff0a7224 */ /* 0x000fe200078e00ff */
[----:B------:R-:W-:Y:S01]  /*16a0*/  LOP3.LUT R17, R17, 0x40, RZ, 0xc0, !PT ;  /* 0x0000004011117812 */ /* 0x000fe200078ec0ff */
[----:B------:R-:W4:Y:S01]  /*16b0*/  LDCU.64 UR24, c[0x0][0x348] ;  /* 0x00006900ff1877ac */ /* 0x000f220008000a00 */
[----:B-1----:R-:W-:-:S02]  /*16c0*/  UIADD3 UR4, UPT, UPT, UR15, 0x7f, URZ ;  /* 0x0000007f0f047890 */ /* 0x002fc4000fffe0ff */
[----:B------:R-:W-:Y:S02]  /*16d0*/  USEL UR7, UR7, 0x2, UP1 ;  /* 0x0000000207077887 */ /* 0x000fe40008800000 */
[----:B------:R-:W-:Y:S01]  /*16e0*/  USHF.R.S32.HI UR22, URZ, 0x1f, UR4 ;  /* 0x0000001fff167899 */ /* 0x000fe20008011404 */
[----:B------:R-:W-:-:S03]  /*16f0*/  UMOV UR13, URZ ;  /* 0x000000ff000d7c82 */ /* 0x000fc60008000000 */
[----:B------:R-:W-:Y:S02]  /*1700*/  ULEA.HI UR22, UR22, UR4, URZ, 0x7 ;  /* 0x0000000416167291 */ /* 0x000fe4000f8f38ff */
[----:B------:R-:W-:Y:S02]  /*1710*/  UIADD3 UR4, UPT, UPT, UR15, -0x1, URZ ;  /* 0xffffffff0f047890 */ /* 0x000fe4000fffe0ff */
[----:B------:R-:W-:Y:S02]  /*1720*/  USHF.R.S32.HI UR22, URZ, 0x7, UR22 ;  /* 0x00000007ff167899 */ /* 0x000fe40008011416 */
[----:B------:R-:W-:Y:S02]  /*1730*/  UISETP.GE.U32.AND UP2, UPT, UR4, -0xff, UPT ;  /* 0xffffff010400788c */ /* 0x000fe4000bf46070 */
[----:B------:R-:W-:Y:S02]  /*1740*/  UISETP.LT.U32.AND UP0, UPT, UR22, 0x8, UPT ;  /* 0x000000081600788c */ /* 0x000fe4000bf01070 */
[----:B------:R-:W-:-:S02]  /*1750*/  UIADD3 UR15, UPT, UPT, UR15, 0xfe, URZ ;  /* 0x000000fe0f0f7890 */ /* 0x000fc4000fffe0ff */
[----:B------:R-:W-:-:S04]  /*1760*/  USEL UR21, UR22, 0x8, UP0 ;  /* 0x0000000816157887 */ /* 0x000fc80008000000 */
[----:B------:R-:W-:Y:S02]  /*1770*/  UIADD3 UR6, UPT, UPT, UR21, -0x1, URZ ;  /* 0xffffffff15067890 */ /* 0x000fe4000fffe0ff */
[----:B------:R-:W-:Y:S02]  /*1780*/  @UP2 UIADD3 UR6, UPT, UPT, UR21, URZ, URZ ;  /* 0x000000ff15062290 */ /* 0x000fe4000fffe0ff */
[----:B------:R-:W-:Y:S02]  /*1790*/  UIADD3 UR14, UPT, UPT, UR22, -UR21, URZ ;  /* 0x80000015160e7290 */ /* 0x000fe4000fffe0ff */
[----:B------:R-:W-:Y:S02]  /*17a0*/  UIADD3 UR5, UPT, UPT, UR6, 0x1, URZ ;  /* 0x0000000106057890 */ /* 0x000fe4000fffe0ff */
[----:B--2-4-:R-:W-:-:S12]  /*17b0*/  UIADD3 UR6, UPT, UPT, -UR6, URZ, URZ ;  /* 0x000000ff06067290 */ /* 0x014fd8000fffe1ff */
.L_x_42:
[----:B------:R-:W-:Y:S01]  /*17c0*/  UISETP.NE.AND UP0, UPT, UR37, URZ, UPT ;  /* 0x000000ff2500728c */ /* 0x000fe2000bf05270 */
[----:B------:R-:W1:Y:S08]  /*17d0*/  S2UR UR37, SR_CgaCtaId ;  /* 0x00000000002579c3 */ /* 0x000e700000008800 */
[----:B------:R-:W-:Y:S05]  /*17e0*/  BRA.U UP0, `(.L_x_23) ;  /* 0x0000000100347547 */ /* 0x000fea000b800000 */
[----:B------:R-:W2:Y:S01]  /*17f0*/  S2R R2, SR_CgaCtaId ;  /* 0x0000000000027919 */ /* 0x000ea20000008800 */
[----:B------:R-:W-:-:S04]  /*1800*/  MOV R3, 0x400 ;  /* 0x0000040000037802 */ /* 0x000fc80000000f00 */
[----:B--2---:R-:W-:Y:S02]  /*1810*/  LEA R3, R2, R3, 0x18 ;  /* 0x0000000302037211 */ /* 0x004fe400078ec0ff */
[----:B------:R-:W-:-:S03]  /*1820*/  SHF.L.U32 R2, R8, 0x1f, RZ ;  /* 0x0000001f08027819 */ /* 0x000fc600000006ff */
[----:B------:R-:W-:-:S04]  /*1830*/  IMAD R3, R10, 0x8, R3 ;  /* 0x000000080a037824 */ /* 0x000fc800078e0203 */
[----:B------:R-:W2:Y:S02]  /*1840*/  SYNCS.PHASECHK.TRANS64.TRYWAIT P0, [R3+URZ+0x120], R2 ;  /* 0x00012002030075a7 */ /* 0x000ea400080011ff */
[----:B--2---:R-:W-:Y:S05]  /*1850*/  @!P0 BRA `(.L_x_24) ;  /* 0x0000007400488947 */ /* 0x004fea0003800000 */
.L_x_127:
[----:B------:R-:W-:Y:S01]  /*1860*/  VIADD R10, R10, 0x1 ;  /* 0x000000010a0a7836 */ /* 0x000fe20000000000 */
[----:B------:R2:W-:Y:S04]  /*1870*/  SYNCS.ARRIVE.TRANS64.A1T0 RZ, [R3+URZ+0x110], RZ ;  /* 0x000110ff03ff79a7 */ /* 0x0005e800081000ff */
[----:B------:R-:W-:-:S04]  /*1880*/  ISETP.NE.AND P0, PT, R10, 0x2, PT ;  /* 0x000000020a00780c */ /* 0x000fc80003f05270 */
[----:B------:R-:W-:Y:S02]  /*1890*/  SEL R10, R10, RZ, P0 ;  /* 0x000000ff0a0a7207 */ /* 0x000fe40000000000 */
[----:B--2---:R-:W-:-:S04]  /*18a0*/  SEL R3, RZ, 0x1, P0 ;  /* 0x00000001ff037807 */ /* 0x004fc80000000000 */
[----:B------:R-:W-:-:S07]  /*18b0*/  LOP3.LUT R8, R8, R3, RZ, 0x3c, !PT ;  /* 0x0000000308087212 */ /* 0x000fce00078e3cff */
.L_x_23:
[----:B------:R-:W-:Y:S01]  /*18c0*/  UMOV UR4, 0x400 ;  /* 0x0000040000047882 */ /* 0x000fe20000000000 */
[----:B------:R-:W-:Y:S01]  /*18d0*/  LEA.HI R3, R21, R21, RZ, 0x1 ;  /* 0x0000001515037211 */ /* 0x000fe200078f08ff */
[----:B-1----:R-:W-:Y:S01]  /*18e0*/  ULEA UR4, UR37, UR4, 0x18 ;  /* 0x0000000425047291 */ /* 0x002fe2000f8ec0ff */
[----:B------:R-:W-:Y:S01]  /*18f0*/  SHF.L.U32 R2, R15, 0x1f, RZ ;  /* 0x0000001f0f027819 */ /* 0x000fe200000006ff */
[----:B------:R-:W-:Y:S01]  /*1900*/  UISETP.GE.U32.AND UP0, UPT, UR15, 0xff, UPT ;  /* 0x000000ff0f00788c */ /* 0x000fe2000bf06070 */
[----:B------:R-:W-:Y:S01]  /*1910*/  R2UR UR35, R16 ;  /* 0x00000000102372ca */ /* 0x000fe200000e0000 */
[----:B------:R-:W-:Y:S01]  /*1920*/  ULEA UR8, UR13, UR4, 0x3 ;  /* 0x000000040d087291 */ /* 0x000fe2000f8e18ff */
[----:B------:R-:W-:Y:S01]  /*1930*/  IMAD.SHL.U32 R3, R3, 0x80, RZ ;  /* 0x0000008003037824 */ /* 0x000fe200078e00ff */
[----:B------:R-:W-:Y:S01]  /*1940*/  R2UR UR11, R17 ;  /* 0x00000000110b72ca */ /* 0x000fe200000e0000 */
[----:B------:R-:W-:-:S03]  /*1950*/  UMOV UR23, URZ ;  /* 0x000000ff00177c82 */ /* 0x000fc60008000000 */
[----:B------:R-:W-:-:S03]  /*1960*/  LOP3.LUT R3, R3, 0xffffff00, RZ, 0xc0, !PT ;  /* 0xffffff0003037812 */ /* 0x000fc600078ec0ff */
[----:B------:R1:W2:Y:S01]  /*1970*/  SYNCS.PHASECHK.TRANS64.TRYWAIT P0, [UR8+0x40], R2 ;  /* 0x00004002ff0075a7 */ /* 0x0002a20008001108 */
[----:B------:R-:W-:Y:S02]  /*1980*/  R2UR UR9, R3 ;  /* 0x00000000030972ca */ /* 0x000fe400000e0000 */
[----:B------:R-:W-:-:S11]  /*1990*/  R2UR UR8, R20 ;  /* 0x00000000140872ca */ /* 0x000fd600000e0000 */
[----:B------:R-:W-:Y:S02]  /*19a0*/  ULOP3.LUT UR35, UR9, 0x80, UR35, 0xf8, !UPT ;  /* 0x0000008009237892 */ /* 0x000fe4000f8ef823 */
[----:B------:R-:W-:Y:S01]  /*19b0*/  ULEA UR11, UR8, UR11, 0x7 ;  /* 0x0000000b080b7291 */ /* 0x000fe2000f8e38ff */
[----:B------:R-:W-:Y:S11]  /*19c0*/  BRA.U !UP0, `(.L_x_25) ;  /* 0x0000000108c07547 */ /* 0x000ff6000b800000 */
[----:B------:R-:W-:Y:S01]  /*19d0*/  UMOV UR16, UR6 ;  /* 0x0000000600107c82 */ /* 0x000fe20008000000 */
[----:B------:R-:W-:Y:S01]  /*19e0*/  UMOV UR17, UR13 ;  /* 0x0000000d00117c82 */ /* 0x000fe20008000000 */
[----:B------:R-:W-:-:S05]  /*19f0*/  UMOV UR34, URZ ;  /* 0x000000ff00227c82 */ /* 0x000fca0008000000 */
.L_x_31:
[----:B------:R-:W-:Y:S01]  /*1a00*/  ULEA UR33, UR17, UR4, 0x3 ;  /* 0x0000000411217291 */ /* 0x000fe2000f8e18ff */
[----:B------:R-:W-:Y:S01]  /*1a10*/  @P5 MOV R3, 0xc000 ;  /* 0x0000c00000035802 */ /* 0x000fe20000000f00 */
[----:B-12-4-:R-:W-:Y:S10]  /*1a20*/  @P0 BRA `(.L_x_26) ;  /* 0x00000000000c0947 */ /* 0x016ff40003800000 */
[----:B------:R-:W-:-:S04]  /*1a30*/  SHF.L.U32 R5, R15, 0x1f, RZ ;  /* 0x0000001f0f057819 */ /* 0x000fc800000006ff */
[----:B------:R-:W2:Y:S02]  /*1a40*/  SYNCS.PHASECHK.TRANS64.TRYWAIT P0, [UR33+0x40], R5 ;  /* 0x00004005ff0075a7 */ /* 0x000ea40008001121 */
[----:B--2---:R-:W-:Y:S05]  /*1a50*/  @!P0 BRA `(.L_x_27) ;  /* 0x0000007000dc8947 */ /* 0x004fea0003800000 */
.L_x_26:
[----:B------:R2:W-:Y:S01]  /*1a60*/  @P5 SYNCS.ARRIVE.TRANS64 RZ, [UR33], R3 ;  /* 0x00000003ffff59a7 */ /* 0x0005e20008000021 */
[----:B------:R-:W-:Y:S02]  /*1a70*/  ULOP3.LUT UR8, UR7, 0x2, URZ, 0xfc, !UPT ;  /* 0x0000000207087892 */ /* 0x000fe4000f8efcff */
[----:B------:R-:W-:Y:S02]  /*1a80*/  UIADD3 UR16, UPT, UPT, UR16, 0x1, URZ ;  /* 0x0000000110107890 */ /* 0x000fe4000fffe0ff */
[----:B------:R-:W-:Y:S02]  /*1a90*/  UISETP.NE.AND UP0, UPT, UR8, 0x2, UPT ;  /* 0x000000020800788c */ /* 0x000fe4000bf05270 */
[----:B------:R-:W-:-:S07]  /*1aa0*/  UISETP.NE.AND UP2, UPT, UR16, 0x1, UPT ;  /* 0x000000011000788c */ /* 0x000fce000bf45270 */
[----:B------:R-:W-:Y:S05]  /*1ab0*/  BRA.U UP0, `(.L_x_28) ;  /* 0x0000000100047547 */ /* 0x000fea000b800000 */
[----:B------:R-:W-:Y:S05]  /*1ac0*/  BPT.TRAP 0x1 ;  /* 0x000000040000795c */ /* 0x000fea0000300000 */
.L_x_28:
[----:B------:R-:W-:Y:S04]  /*1ad0*/  BSSY.RECONVERGENT B0, `(.L_x_29) ;  /* 0x0000003000007945 */ /* 0x000fe80003800200 */
[----:B------:R-:W-:Y:S05]  /*1ae0*/  @!P4 BRA `(.L_x_30) ;  /* 0x000000000004c947 */ /* 0x000fea0003800000 */
[----:B------:R-:W-:Y:S05]  /*1af0*/  BPT.TRAP 0x1 ;  /* 0x000000040000795c */ /* 0x000fea0000300000 */
.L_x_30:
[----:B------:R-:W-:Y:S05]  /*1b00*/  BSYNC.RECONVERGENT B0 ;  /* 0x0000000000007941 */ /* 0x000fea0003800200 */
.L_x_29:
[----:B------:R-:W-:Y:S02]  /*1b10*/  UIADD3 UR13, UPT, UPT, UR17, 0x1, URZ ;  /* 0x00000001110d7890 */ /* 0x000fe4000fffe0ff */
[----:B------:R-:W-:Y:S02]  /*1b20*/  ULEA UR32, UR17, UR4, 0xe ;  /* 0x0000000411207291 */ /* 0x000fe4000f8e70ff */
[----:B------:R-:W-:Y:S02]  /*1b30*/  UISETP.NE.AND UP0, UPT, UR13, 0x8, UPT ;  /* 0x000000080d00788c */ /* 0x000fe4000bf05270 */
[----:B------:R-:W-:Y:S02]  /*1b40*/  UIADD3 UR28, UP1, UPT, UR24, 0x80, URZ ;  /* 0x00000080181c7890 */ /* 0x000fe4000ff3e0ff */
[----:B------:R-:W-:Y:S02]  /*1b50*/  USEL UR9, URZ, 0x1, UP0 ;  /* 0x00000001ff097887 */ /* 0x000fe40008000000 */
[----:B------:R-:W-:-:S02]  /*1b60*/  USEL UR13, UR13, URZ, UP0 ;  /* 0x000000ff0d0d7287 */ /* 0x000fc40008000000 */
[----:B------:R-:W-:Y:S02]  /*1b70*/  UIADD3 UR26, UP0, UPT, UR24, 0x180, URZ ;  /* 0x00000180181a7890 */ /* 0x000fe4000ff1e0ff */
[----:B------:R-:W-:Y:S01]  /*1b80*/  ULEA UR8, UR13, UR4, 0x3 ;  /* 0x000000040d087291 */ /* 0x000fe2000f8e18ff */
[----:B------:R-:W-:Y:S01]  /*1b90*/  LOP3.LUT R15, R15, UR9, RZ, 0x3c, !PT ;  /* 0x000000090f0f7c12 */ /* 0x000fe2000f8e3cff */
[----:B------:R-:W-:Y:S02]  /*1ba0*/  ULOP3.LUT UR33, UR33, 0xfefffff8, URZ, 0xc0, !UPT ;  /* 0xfefffff821217892 */ /* 0x000fe4000f8ec0ff */
[----:B------:R-:W-:Y:S01]  /*1bb0*/  UIADD3.X UR29, UPT, UPT, URZ, UR25, URZ, UP1, !UPT ;  /* 0x00000019ff1d7290 */ /* 0x000fe20008ffe4ff */
[----:B-1----:R-:W-:Y:S01]  /*1bc0*/  SHF.L.U32 R2, R15, 0x1f, RZ ;  /* 0x0000001f0f027819 */ /* 0x002fe200000006ff */
[----:B------:R-:W-:Y:S02]  /*1bd0*/  UIADD3 UR32, UPT, UPT, UR32, 0x8400, URZ ;  /* 0x0000840020207890 */ /* 0x000fe4000fffe0ff */
[----:B------:R-:W-:Y:S01]  /*1be0*/  UIADD3.X UR27, UPT, UPT, URZ, UR25, URZ, UP0, !UPT ;  /* 0x00000019ff1b7290 */ /* 0x000fe200087fe4ff */
[----:B------:R4:W1:Y:S01]  /*1bf0*/  SYNCS.PHASECHK.TRANS64.TRYWAIT P0, [UR8+0x40], R2 ;  /* 0x00004002ff0075a7 */ /* 0x0008620008001108 */
[----:B------:R-:W-:Y:S01]  /*1c00*/  ULEA UR8, UR17, UR4, 0xd ;  /* 0x0000000411087291 */ /* 0x000fe2000f8e68ff */
[----:B------:R-:W-:Y:S01]  /*1c10*/  UMOV UR18, 0x0 ;  /* 0x0000000000127882 */ /* 0x000fe20000000000 */
[----:B------:R-:W-:-:S02]  /*1c20*/  UMOV UR19, 0x10000000 ;  /* 0x1000000000137882 */ /* 0x000fc40000000000 */
[----:B------:R-:W-:Y:S01]  /*1c30*/  UIADD3 UR8, UPT, UPT, UR8, 0x28400, URZ ;  /* 0x0002840008087890 */ /* 0x000fe2000fffe0ff */
[----:B------:R2:W-:Y:S01]  /*1c40*/  UTMALDG.3D.2CTA [UR32], [UR28], desc[UR18] ;  /* 0x000012201c0075b4 */ /* 0x0005e20008211000 */
[----:B------:R-:W-:Y:S01]  /*1c50*/  UMOV UR10, UR34 ;  /* 0x00000022000a7c82 */ /* 0x000fe20008000000 */
[----:B------:R-:W-:Y:S01]  /*1c60*/  UMOV UR12, UR36 ;  /* 0x00000024000c7c82 */ /* 0x000fe20008000000 */
[----:B------:R-:W-:Y:S01]  /*1c70*/  UMOV UR9, UR33 ;  /* 0x0000002100097c82 */ /* 0x000fe20008000000 */
[----:B------:R-:W-:Y:S01]  /*1c80*/  UMOV UR23, UR5 ;  /* 0x0000000500177c82 */ /* 0x000fe20008000000 */
[----:B------:R-:W-:-:S03]  /*1c90*/  UMOV UR17, UR13 ;  /* 0x0000000d00117c82 */ /* 0x000fc60008000000 */
[----:B------:R4:W-:Y:S01]  /*1ca0*/  UTMALDG.3D.2CTA [UR8], [UR26], desc[UR18] ;  /* 0x000012081a0075b4 */ /* 0x0009e20008211000 */
[----:B--2---:R-:W-:Y:S01]  /*1cb0*/  UIADD3 UR34, UPT, UPT, UR34, 0x80, URZ ;  /* 0x0000008022227890 */ /* 0x004fe2000fffe0ff */
[----:B------:R-:W-:Y:S11]  /*1cc0*/  BRA.U UP2, `(.L_x_31) ;  /* 0xfffffffd024c7547 */ /* 0x000ff6000b83ffff */
.L_x_25:
[----:B----4-:R-:W-:Y:S01]  /*1cd0*/  ULEA UR8, UR13, UR4, 0x3 ;  /* 0x000000040d087291 */ /* 0x010fe2000f8e18ff */
[----:B-1----:R-:W-:Y:S01]  /*1ce0*/  SHF.L.U32 R2, R15, 0x1f, RZ ;  /* 0x0000001f0f027819 */ /* 0x002fe200000006ff */
[----:B------:R-:W-:Y:S01]  /*1cf0*/  @!P1 SYNCS.ARRIVE.TRANS64.A1T0 RZ, [UR4+0xa8], RZ ;  /* 0x0000a8ffffff99a7 */ /* 0x000fe20008100004 */
[----:B------:R-:W-:-:S06]  /*1d00*/  UISETP.GT.AND UP0, UPT, UR22, UR21, UPT ;  /* 0x000000151600728c */ /* 0x000fcc000bf04270 */
[----:B--2---:R1:W2:Y:S03]  /*1d10*/  SYNCS.PHASECHK.TRANS64.TRYWAIT P0, [UR8+0x40], R2 ;  /* 0x00004002ff0075a7 */ /* 0x0042a60008001108 */
[----:B------:R-:W-:Y:S05]  /*1d20*/  BRA.U !UP0, `(.L_x_32) ;  /* 0x0000000108c07547 */ /* 0x000fea000b800000 */
[----:B------:R-:W-:Y:S01]  /*1d30*/  UIADD3 UR26, UPT, UPT, UR14, UR23, URZ ;  /* 0x000000170e1a7290 */ /* 0x000fe2000fffe0ff */
[----:B------:R-:W-:-:S11]  /*1d40*/  UMOV UR27, UR13 ;  /* 0x0000000d001b7c82 */ /* 0x000fd60008000000 */
.L_x_38:
[----:B------:R-:W-:Y:S01]  /*1d50*/  ULEA UR17, UR27, UR4, 0x3 ;  /* 0x000000041b117291 */ /* 0x000fe2000f8e18ff */
[----:B--2---:R-:W-:Y:S01]  /*1d60*/  @P5 MOV R3, 0xc000 ;  /* 0x0000c00000035802 */ /* 0x004fe20000000f00 */
[----:B-12---:R-:W-:Y:S10]  /*1d70*/  @P0 BRA `(.L_x_33) ;  /* 0x00000000000c0947 */ /* 0x006ff40003800000 */
[----:B------:R-:W-:-:S04]  /*1d80*/  SHF.L.U32 R5, R15, 0x1f, RZ ;  /* 0x0000001f0f057819 */ /* 0x000fc800000006ff */
[----:B------:R-:W2:Y:S02]  /*1d90*/  SYNCS.PHASECHK.TRANS64.TRYWAIT P0, [UR17+0x40], R5 ;  /* 0x00004005ff0075a7 */ /* 0x000ea40008001111 */
[----:B--2---:R-:W-:Y:S05]  /*1da0*/  @!P0 BRA `(.L_x_34) ;  /* 0x0000007000208947 */ /* 0x004fea0003800000 */
.L_x_33:
[----:B------:R2:W-:Y:S01]  /*1db0*/  @P5 SYNCS.ARRIVE.TRANS64 RZ, [UR17], R3 ;  /* 0x00000003ffff59a7 */ /* 0x0005e20008000011 */
[----:B------:R-:W-:-:S04]  /*1dc0*/  ULOP3.LUT UR8, UR7, 0x2, URZ, 0xfc, !UPT ;  /* 0x0000000207087892 */ /* 0x000fc8000f8efcff */
[----:B------:R-:W-:-:S09]  /*1dd0*/  UISETP.NE.AND UP0, UPT, UR8, 0x2, UPT ;  /* 0x000000020800788c */ /* 0x000fd2000bf05270 */
[----:B------:R-:W-:Y:S05]  /*1de0*/  BRA.U UP0, `(.L_x_35) ;  /* 0x0000000100047547 */ /* 0x000fea000b800000 */
[----:B------:R-:W-:Y:S05]  /*1df0*/  BPT.TRAP 0x1 ;  /* 0x000000040000795c */ /* 0x000fea0000300000 */
.L_x_35:
[----:B------:R-:W-:Y:S04]  /*1e00*/  BSSY.RECONVERGENT B0, `(.L_x_36) ;  /* 0x0000003000007945 */ /* 0x000fe80003800200 */
[----:B------:R-:W-:Y:S05]  /*1e10*/  @!P4 BRA `(.L_x_37) ;  /* 0x000000000004c947 */ /* 0x000fea0003800000 */
[----:B------:R-:W-:Y:S05]  /*1e20*/  BPT.TRAP 0x1 ;  /* 0x000000040000795c */ /* 0x000fea0000300000 */
.L_x_37:
[----:B------:R-:W-:Y:S05]  /*1e30*/  BSYNC.RECONVERGENT B0 ;  /* 0x0000000000007941 */ /* 0x000fea0003800200 */
.L_x_36:
        /* <DEDUP_REMOVED lines=9> */
[----:B------:R-:W-:Y:S02]  /*1ed0*/  USHF.L.U32 UR18, UR23, 0x7, URZ ;  /* 0x0000000717127899 */ /* 0x000fe400080006ff */
[----:B------:R-:W-:Y:S01]  /*1ee0*/  ULOP3.LUT UR17, UR17, 0xfefffff8, URZ, 0xc0, !UPT ;  /* 0xfefffff811117892 */ /* 0x000fe2000f8ec0ff */
[----:B-1----:R-:W-:Y:S01]  /*1ef0*/  SHF.L.U32 R2, R15, 0x1f, RZ ;  /* 0x0000001f0f027819 */ /* 0x002fe200000006ff */
[----:B------:R-:W-:Y:S02]  /*1f00*/  UIADD3 UR16, UPT, UPT, UR16, 0x8400, URZ ;  /* 0x0000840010107890 */ /* 0x000fe4000fffe0ff */
[----:B------:R-:W-:Y:S01]  /*1f10*/  UIADD3.X UR33, UPT, UPT, URZ, UR25, URZ, UP1, !UPT ;  /* 0x00000019ff217290 */ /* 0x000fe20008ffe4ff */
[----:B------:R4:W1:Y:S01]  /*1f20*/  SYNCS.PHASECHK.TRANS64.TRYWAIT P0, [UR8+0x40], R2 ;  /* 0x00004002ff0075a7 */ /* 0x0008620008001108 */
[----:B------:R-:W-:-:S02]  /*1f30*/  ULEA UR8, UR27, UR4, 0xd ;  /* 0x000000041b087291 */ /* 0x000fc4000f8e68ff */
[----:B------:R-:W-:Y:S02]  /*1f40*/  UIADD3.X UR31, UPT, UPT, URZ, UR25, URZ, UP0, !UPT ;  /* 0x00000019ff1f7290 */ /* 0x000fe400087fe4ff */
[----:B------:R-:W-:Y:S01]  /*1f50*/  UIADD3 UR8, UPT, UPT, UR8, 0x28400, URZ ;  /* 0x0002840008087890 */ /* 0x000fe2000fffe0ff */
[----:B------:R-:W-:Y:S01]  /*1f60*/  UMOV UR28, 0x0 ;  /* 0x00000000001c7882 */ /* 0x000fe20000000000 */
[----:B------:R-:W-:Y:S01]  /*1f70*/  UMOV UR29, 0x10000000 ;  /* 0x10000000001d7882 */ /* 0x000fe20000000000 */
[----:B------:R-:W-:Y:S01]  /*1f80*/  UMOV UR19, UR35 ;  /* 0x0000002300137c82 */ /* 0x000fe20008000000 */
[----:B------:R-:W-:Y:S01]  /*1f90*/  UMOV UR20, UR36 ;  /* 0x0000002400147c82 */ /* 0x000fe20008000000 */
[----:B------:R-:W-:Y:S01]  /*1fa0*/  UMOV UR12, UR36 ;  /* 0x00000024000c7c82 */ /* 0x000fe20008000000 */
[----:B------:R-:W-:Y:S01]  /*1fb0*/  UMOV UR9, UR17 ;  /* 0x0000001100097c82 */ /* 0x000fe20008000000 */
[----:B------:R-:W-:Y:S01]  /*1fc0*/  UMOV UR10, UR18 ;  /* 0x00000012000a7c82 */ /* 0x000fe20008000000 */
[----:B------:R4:W-:Y:S01]  /*1fd0*/  UTMALDG.3D.2CTA [UR16], [UR32], desc[UR28] ;  /* 0x00001c10200075b4 */ /* 0x0009e20008211000 */
[----:B------:R-:W-:Y:S01]  /*1fe0*/  UIADD3 UR23, UPT, UPT, UR23, 0x1, URZ ;  /* 0x0000000117177890 */ /* 0x000fe2000fffe0ff */
[----:B------:R-:W-:-:S03]  /*1ff0*/  UMOV UR27, UR13 ;  /* 0x0000000d001b7c82 */ /* 0x000fc60008000000 */
[----:B------:R-:W-:Y:S01]  /*2000*/  UISETP.NE.AND UP0, UPT, UR23, UR26, UPT ;  /* 0x0000001a1700728c */ /* 0x000fe2000bf05270 */
[----:B------:R4:W-:Y:S08]  /*2010*/  UTMALDG.3D.2CTA [UR8], [UR30], desc[UR28] ;  /* 0x00001c081e0075b4 */ /* 0x0009f00008211000 */
[----:B----4-:R-:W-:Y:S05]  /*2020*/  BRA.U UP0, `(.L_x_38) ;  /* 0xfffffffd00487547 */ /* 0x010fea000b83ffff */
.L_x_32:
[----:B-1----:R-:W-:Y:S01]  /*2030*/  LEA R2, R14, UR4, 0x3 ;  /* 0x000000040e027c11 */ /* 0x002fe2000f8e18ff */
[----:B------:R-:W-:Y:S01]  /*2040*/  NOP ;  /* 0x0000000000007918 */ /* 0x000fe20000000000 */
[----:B--2---:R-:W-:Y:S02]  /*2050*/  SHF.L.U32 R3, R12, 0x1f, RZ ;  /* 0x0000001f0c037819 */ /* 0x004fe400000006ff */
[----:B------:R-:W-:Y:S02]  /*2060*/  LEA R4, R14, UR4, 0x4 ;  /* 0x000000040e047c11 */ /* 0x000fe4000f8e20ff */
[----:B------:R-:W1:Y:S02]  /*2070*/  SYNCS.PHASECHK.TRANS64.TRYWAIT P0, [R2+URZ+0xb0], R3 ;  /* 0x0000b003020075a7 */ /* 0x000e6400080011ff */
[----:B-1----:R-:W-:Y:S05]  /*2080*/  @!P0 BRA `(.L_x_39) ;  /* 0x0000006c00808947 */ /* 0x002fea0003800000 */
.L_x_130:
[----:B------:R-:W2:Y:S01]  /*2090*/  LDS.128 R4, [R4+0x140] ;  /* 0x0001400004047984 */ /* 0x000ea20000000c00 */
[----:B------:R-:W-:Y:S01]  /*20a0*/  ISETP.GE.AND P0, PT, R72, 0x1, PT ;  /* 0x000000014800780c */ /* 0x000fe20003f06270 */
[----:B-1----:R-:W-:Y:S01]  /*20b0*/  VIADD R2, R2, 0xc0 ;  /* 0x000000c002027836 */ /* 0x002fe20000000000 */
[----:B------:R-:W-:Y:S01]  /*20c0*/  @!PT LDS RZ, [RZ] ;  /* 0x00000000fffff984 */ /* 0x000fe20000000800 */
[----:B------:R-:W-:Y:S01]  /*20d0*/  @!PT LDS RZ, [RZ] ;  /* 0x00000000fffff984 */ /* 0x000fe20000000800 */
[----:B------:R-:W-:Y:S01]  /*20e0*/  @!PT LDS RZ, [RZ] ;  /* 0x00000000fffff984 */ /* 0x000fe20000000800 */
[----:B------:R-:W-:Y:S01]  /*20f0*/  @!PT LDS RZ, [RZ] ;  /* 0x00000000fffff984 */ /* 0x000fe20000000800 */
[----:B------:R1:W-:Y:S06]  /*2100*/  MEMBAR.ALL.CTA ;  /* 0x0000000000007992 */ /* 0x0003ec0000008000 */
[----:B-1----:R-:W1:Y:S01]  /*2110*/  FENCE.VIEW.ASYNC.S ;  /* 0x00000000000073c6 */ /* 0x002e620000000000 */
[----:B------:R-:W-:-:S04]  /*2120*/  PRMT R2, RZ, 0x654, R2 ;  /* 0x00000654ff027816 */ /* 0x000fc80000000002 */
[----:B-1----:R1:W-:Y:S01]  /*2130*/  SYNCS.ARRIVE.TRANS64.RED.A1T0 RZ, [R2+URZ], RZ ;  /* 0x000000ff02ff79a7 */ /* 0x0023e200081004ff */
[----:B--2---:R-:W-:-:S13]  /*2140*/  LOP3.LUT P2, RZ, R6, 0x1, RZ, 0xc0, !PT ;  /* 0x0000000106ff7812 */ /* 0x004fda000784c0ff */
[----:B------:R-:W-:Y:S01]  /*2150*/  @P2 SHF.R.U32.HI R3, RZ, 0x10, R5 ;  /* 0x00000010ff032819 */ /* 0x000fe20000011605 */
[----:B------:R-:W-:Y:S01]  /*2160*/  VOTEU.ANY UP0, P2 ;  /* 0x0000000000ff7886 */ /* 0x000fe20001000100 */
[----:B------:R-:W-:Y:S02]  /*2170*/  @P2 MOV R13, R4 ;  /* 0x00000004000d2202 */ /* 0x000fe40000000f00 */
[----:B------:R-:W-:Y:S02]  /*2180*/  @P2 R2UR.BROADCAST UR8, R3 ;  /* 0x00000000030822ca */ /* 0x000fe400008e0000 */
[----:B------:R-:W-:-:S11]  /*2190*/  @P2 LOP3.LUT R11, R5, 0xffff, RZ, 0xc0, !PT ;  /* 0x0000ffff050b2812 */ /* 0x000fd600078ec0ff */
[----:B------:R-:W-:Y:S01]  /*21a0*/  @UP0 UMOV UR36, UR8 ;  /* 0x0000000800240c82 */ /* 0x000fe20008000000 */
[----:B-1----:R-:W-:Y:S05]  /*21b0*/  @!P0 BRA `(.L_x_40) ;  /* 0x0000000000b88947 */ /* 0x002fea0003800000 */
[----:B------:R-:W3:Y:S01]  /*21c0*/  LDC.64 R4, c[0x0][0xb18] ;  /* 0x0002c600ff047b82 */ /* 0x000ee20000000a00 */
[----:B------:R-:W-:-:S07]  /*21d0*/  ISETP.NE.AND P3, PT, R72, 0x1, PT ;  /* 0x000000014800780c */ /* 0x000fce0003f65270 */
[----:B------:R-:W1:Y:S08]  /*21e0*/  LDC.64 R6, c[0x0][0xb10] ;  /* 0x0002c400ff067b82 */ /* 0x000e700000000a00 */
[----:B------:R-:W2:Y:S08]  /*21f0*/  LDC R18, c[0x0][0xb20] ;  /* 0x0002c800ff127b82 */ /* 0x000eb00000000800 */
[----:B------:R-:W4:Y:S01]  /*2200*/  LDC R20, c[0x0][0xb0c] ;  /* 0x0002c300ff147b82 */ /* 0x000f220000000800 */
[----:B---3--:R-:W-:Y:S01]  /*2210*/  IMAD.HI.U32 R19, R0, R5, RZ ;  /* 0x0000000500137227 */ /* 0x008fe200078e00ff */
[----:B------:R-:W-:-:S03]  /*2220*/  ISETP.NE.AND P0, PT, R4, 0x1, PT ;  /* 0x000000010400780c */ /* 0x000fc60003f05270 */
[----:B------:R-:W-:-:S03]  /*2230*/  IMAD.HI.U32 R5, R11, R5, RZ ;  /* 0x000000050b057227 */ /* 0x000fc600078e00ff */
[----:B------:R-:W3:Y:S01]  /*2240*/  LDC.64 R2, c[0x0][0xb28] ;  /* 0x0002ca00ff027b82 */ /* 0x000ee20000000a00 */
[----:B-1----:R-:W-:-:S04]  /*2250*/  IMAD.HI.U32 R22, R9, R6, RZ ;  /* 0x0000000609167227 */ /* 0x002fc800078e00ff */
[----:B------:R-:W-:Y:S01]  /*2260*/  IMAD.HI.U32 R24, R13, R6, RZ ;  /* 0x000000060d187227 */ /* 0x000fe200078e00ff */
[----:B------:R-:W-:Y:S02]  /*2270*/  SHF.R.U32.HI R22, RZ, R7, R22 ;  /* 0x00000007ff167219 */ /* 0x000fe40000011616 */
[-C--:B--2---:R-:W-:Y:S02]  /*2280*/  SHF.R.U32.HI R19, RZ, R18.reuse, R19 ;  /* 0x00000012ff137219 */ /* 0x084fe40000011613 */
[----:B------:R-:W-:Y:S02]  /*2290*/  SHF.R.U32.HI R18, RZ, R18, R5 ;  /* 0x00000012ff127219 */ /* 0x000fe40000011605 */
[----:B------:R-:W-:Y:S02]  /*22a0*/  SEL R19, R0, R19, !P0 ;  /* 0x0000001300137207 */ /* 0x000fe40004000000 */
[----:B------:R-:W-:Y:S02]  /*22b0*/  SHF.R.U32.HI R24, RZ, R7, R24 ;  /* 0x00000007ff187219 */ /* 0x000fe40000011618 */
[----:B----4-:R-:W-:-:S02]  /*22c0*/  ISETP.NE.AND P1, PT, R20, 0x1, PT ;  /* 0x000000011400780c */ /* 0x010fc40003f25270 */
[----:B------:R-:W-:Y:S02]  /*22d0*/  SEL R5, R11, R18, !P0 ;  /* 0x000000120b057207 */ /* 0x000fe40004000000 */
[----:B------:R-:W-:Y:S02]  /*22e0*/  SEL R21, R9, R22, !P1 ;  /* 0x0000001609157207 */ /* 0x000fe40004800000 */
[----:B------:R-:W-:Y:S01]  /*22f0*/  SEL R7, R13, R24, !P1 ;  /* 0x000000180d077207 */ /* 0x000fe20004800000 */
[----:B---3--:R-:W-:-:S04]  /*2300*/  IMAD.HI.U32 R22, R19, R2, RZ ;  /* 0x0000000213167227 */ /* 0x008fc800078e00ff */
[----:B------:R-:W-:Y:S01]  /*2310*/  IMAD.HI.U32 R6, R21, R2, RZ ;  /* 0x0000000215067227 */ /* 0x000fe200078e00ff */
[----:B------:R-:W-:-:S04]  /*2320*/  @P3 SHF.R.U32.HI R19, RZ, R3, R22 ;  /* 0x00000003ff133219 */ /* 0x000fc80000011616 */
        /* <DEDUP_REMOVED lines=8> */
[----:B------:R-:W-:-:S04]  /*23b0*/  @!P0 IMAD.HI.U32 R18, R7, R2, RZ ;  /* 0x0000000207128227 */ /* 0x000fc800078e00ff */
[----:B------:R-:W-:Y:S01]  /*23c0*/  IMAD.MOV R2, RZ, RZ, -R6 ;  /* 0x000000ffff027224 */ /* 0x000fe200078e0a06 */
[----:B------:R-:W-:-:S03]  /*23d0*/  @!P0 SHF.R.U32.HI R18, RZ, R3, R18 ;  /* 0x00000003ff128219 */ /* 0x000fc60000011612 */
[----:B------:R-:W-:Y:S01]  /*23e0*/  IMAD R2, R72, R2, R5 ;  /* 0x0000000248027224 */ /* 0x000fe200078e0205 */
[----:B------:R-:W-:Y:S02]  /*23f0*/  @!P0 SEL R3, R7, R18, !P3 ;  /* 0x0000001207038207 */ /* 0x000fe40005800000 */
[----:B------:R-:W-:-:S03]  /*2400*/  IADD3 R18, PT, PT, -R5, RZ, RZ ;  /* 0x000000ff05127210 */ /* 0x000fc60007ffe1ff */
[--C-:B------:R-:W-:Y:S02]  /*2410*/  @!P0 IMAD.IADD R6, R6, 0x1, -R3.reuse ;  /* 0x0000000106068824 */ /* 0x100fe400078e0a03 */
[----:B------:R-:W-:Y:S01]  /*2420*/  @!P0 IMAD R3, R2, R21, R3 ;  /* 0x0000001502038224 */ /* 0x000fe200078e0203 */
[----:B------:R-:W-:Y:S01]  /*2430*/  IADD3 R2, PT, PT, -R7, RZ, RZ ;  /* 0x000000ff07027210 */ /* 0x000fe20007ffe1ff */
[----:B------:R-:W-:Y:S02]  /*2440*/  @!P0 IMAD R5, R72, R6, R7 ;  /* 0x0000000648058224 */ /* 0x000fe400078e0207 */
[----:B------:R-:W-:Y:S02]  /*2450*/  IMAD R11, R4, R18, R11 ;  /* 0x00000012040b7224 */ /* 0x000fe400078e020b */
[----:B------:R-:W-:Y:S02]  /*2460*/  @!P0 IMAD.MOV.U32 R7, RZ, RZ, R3 ;  /* 0x000000ffff078224 */ /* 0x000fe400078e0003 */
[----:B------:R-:W-:-:S02]  /*2470*/  IMAD R2, R20, R2, R13 ;  /* 0x0000000214027224 */ /* 0x000fc400078e020d */
[----:B------:R-:W-:Y:S02]  /*2480*/  IMAD R11, R5, R4, R11 ;  /* 0x00000004050b7224 */ /* 0x000fe400078e020b */
[----:B------:R-:W-:Y:S02]  /*2490*/  IMAD R13, R7, R20, R2 ;  /* 0x00000014070d7224 */ /* 0x000fe400078e0202 */
.L_x_40:
[----:B------:R-:W1:Y:S02]  /*24a0*/  LDCU UR8, c[0x0][0xb30] ;  /* 0x00016600ff0877ac */ /* 0x000e640008000800 */
[----:B-1----:R-:W-:-:S09]  /*24b0*/  UISETP.NE.AND UP0, UPT, UR8, 0x1, UPT ;  /* 0x000000010800788c */ /* 0x002fd2000bf05270 */
[----:B------:R-:W-:Y:S05]  /*24c0*/  BRA.U UP0, `(.L_x_41) ;  /* 0x0000000100407547 */ /* 0x000fea000b800000 */
[----:B------:R-:W1:Y:S08]  /*24d0*/  LDC.64 R4, c[0x0][0xb10] ;  /* 0x0002c400ff047b82 */ /* 0x000e700000000a00 */
[----:B------:R-:W2:Y:S08]  /*24e0*/  LDC.64 R2, c[0x0][0xb18] ;  /* 0x0002c600ff027b82 */ /* 0x000eb00000000a00 */
[----:B------:R-:W4:Y:S08]  /*24f0*/  LDC R6, c[0x0][0xb20] ;  /* 0x0002c800ff067b82 */ /* 0x000f300000000800 */
[----:B------:R-:W3:Y:S01]  /*2500*/  LDC R18, c[0x0][0xb0c] ;  /* 0x0002c300ff127b82 */ /* 0x000ee20000000800 */
[----:B-1----:R-:W-:-:S05]  /*2510*/  IMAD.HI.U32 R4, R13, R4, RZ ;  /* 0x000000040d047227 */ /* 0x002fca00078e00ff */
[----:B------:R-:W-:Y:S01]  /*2520*/  SHF.R.U32.HI R4, RZ, R5, R4 ;  /* 0x00000005ff047219 */ /* 0x000fe20000011604 */
[----:B--2---:R-:W-:Y:S01]  /*2530*/  IMAD.HI.U32 R3, R11, R3, RZ ;  /* 0x000000030b037227 */ /* 0x004fe200078e00ff */
[----:B------:R-:W-:-:S04]  /*2540*/  ISETP.NE.AND P0, PT, R2, 0x1, PT ;  /* 0x000000010200780c */ /* 0x000fc80003f05270 */
[----:B----4-:R-:W-:-:S04]  /*2550*/  SHF.R.U32.HI R6, RZ, R6, R3 ;  /* 0x00000006ff067219 */ /* 0x010fc80000011603 */
[----:B------:R-:W-:Y:S02]  /*2560*/  SEL R3, R11, R6, !P0 ;  /* 0x000000060b037207 */ /* 0x000fe40004000000 */
[----:B---3--:R-:W-:-:S04]  /*2570*/  ISETP.NE.AND P1, PT, R18, 0x1, PT ;  /* 0x000000011200780c */ /* 0x008fc80003f25270 */
[----:B------:R-:W-:-:S05]  /*2580*/  SEL R4, R13, R4, !P1 ;  /* 0x000000040d047207 */ /* 0x000fca0004800000 */
[----:B------:R-:W-:Y:S02]  /*2590*/  IMAD.IADD R5, R3, 0x1, -R4 ;  /* 0x0000000103057824 */ /* 0x000fe400078e0a04 */
[----:B------:R-:W-:Y:S02]  /*25a0*/  IMAD.IADD R3, R4, 0x1, -R3 ;  /* 0x0000000104037824 */ /* 0x000fe400078e0a03 */
[----:B------:R-:W-:Y:S02]  /*25b0*/  IMAD R13, R5, R18, R13 ;  /* 0x00000012050d7224 */ /* 0x000fe400078e020d */
[----:B------:R-:W-:-:S07]  /*25c0*/  IMAD R11, R3, R2, R11 ;  /* 0x00000002030b7224 */ /* 0x000fce00078e020b */
.L_x_41:
[----:B------:R-:W-:Y:S01]  /*25d0*/  VIADD R14, R14, 0x1 ;  /* 0x000000010e0e7836 */ /* 0x000fe20000000000 */
[----:B------:R-:W-:Y:S01]  /*25e0*/  PLOP3.LUT P1, PT, PT, PT, PT, 0x80, 0x8 ;  /* 0x000000000008781c */ /* 0x000fe20003f2f070 */
[----:B------:R-:W-:Y:S02]  /*25f0*/  IMAD.IADD R21, R13, 0x1, R154 ;  /* 0x000000010d157824 */ /* 0x000fe400078e029a */
[----:B------:R-:W-:Y:S01]  /*2600*/  IMAD.IADD R20, R11, 0x1, R152 ;  /* 0x000000010b147824 */ /* 0x000fe200078e0298 */
[----:B------:R-:W-:-:S04]  /*2610*/  ISETP.NE.AND P0, PT, R14, 0x2, PT ;  /* 0x000000020e00780c */ /* 0x000fc80003f05270 */
[----:B------:R-:W-:Y:S02]  /*2620*/  SEL R3, RZ, 0x1, P0 ;  /* 0x00000001ff037807 */ /* 0x000fe40000000000 */
[----:B------:R-:W-:Y:S02]  /*2630*/  SEL R14, R14, RZ, P0 ;  /* 0x000000ff0e0e7207 */ /* 0x000fe40000000000 */
[----:B------:R-:W-:Y:S01]  /*2640*/  LOP3.LUT R12, R12, R3, RZ, 0x3c, !PT ;  /* 0x000000030c0c7212 */ /* 0x000fe200078e3cff */
[----:B------:R-:W-:Y:S06]  /*2650*/  @P2 BRA `(.L_x_42) ;  /* 0xfffffff000582947 */ /* 0x000fec000383ffff */
[----:B------:R-:W-:Y:S01]  /*2660*/  UIADD3 UR4, UPT, UPT, UR4, 0x40, URZ ;  /* 0x0000004004047890 */ /* 0x000fe2000fffe0ff */
[----:B------:R-:W-:-:S03]  /*2670*/  SHF.L.U32 R3, R15, 0x1f, RZ ;  /* 0x0000001f0f037819 */ /* 0x000fc600000006ff */
[----:B------:R-:W-:-:S09]  /*2680*/  ULEA UR5, UR13, UR4, 0x3 ;  /* 0x000000040d057291 */ /* 0x000fd2000f8e18ff */
[----:B------:R-:W1:Y:S02]  /*2690*/  SYNCS.PHASECHK.TRANS64.TRYWAIT P0, [UR5], R3 ;  /* 0x00000003ff0075a7 */ /* 0x000e640008001105 */
[----:B-1----:R-:W-:Y:S05]  /*26a0*/  @!P0 BRA `(.L_x_43) ;  /* 0x00000068000c8947 */ /* 0x002fea0003800000 */
.L_x_132:
[----:B------:R-:W-:-:S04]  /*26b0*/  UIADD3 UR6, UPT, UPT, UR13, 0x1, URZ ;  /* 0x000000010d067890 */ /* 0x000fc8000fffe0ff */
[----:B------:R-:W-:-:S04]  /*26c0*/  UISETP.NE.AND UP0, UPT, UR6, 0x8, UPT ;  /* 0x000000080600788c */ /* 0x000fc8000bf05270 */
[----:B------:R-:W-:Y:S02]  /*26d0*/  USEL UR7, URZ, 0x1, UP0 ;  /* 0x00000001ff077887 */ /* 0x000fe40008000000 */
[----:B------:R-:W-:-:S04]  /*26e0*/  USEL UR6, UR6, URZ, UP0 ;  /* 0x000000ff06067287 */ /* 0x000fc80008000000 */
[----:B------:R-:W-:Y:S01]  /*26f0*/  ULEA UR5, UR6, UR4, 0x3 ;  /* 0x0000000406057291 */ /* 0x000fe2000f8e18ff */
[----:B------:R-:W-:-:S04]  /*2700*/  LOP3.LUT R2, R15, UR7, RZ, 0x3c, !PT ;  /* 0x000000070f027c12 */ /* 0x000fc8000f8e3cff */
[----:B-1----:R-:W-:-:S04]  /*2710*/  SHF.L.U32 R3, R2, 0x1f, RZ ;  /* 0x0000001f02037819 */ /* 0x002fc800000006ff */
[----:B------:R-:W1:Y:S02]  /*2720*/  SYNCS.PHASECHK.TRANS64.TRYWAIT P0, [UR5], R3 ;  /* 0x00000003ff0075a7 */ /* 0x000e640008001105 */
[----:B-1----:R-:W-:Y:S05]  /*2730*/  @!P0 BRA `(.L_x_44) ;  /* 0x0000006800008947 */ /* 0x002fea0003800000 */
.L_x_134:
        /* <DEDUP_REMOVED lines=9> */
.L_x_136:
        /* <DEDUP_REMOVED lines=9> */
.L_x_138:
        /* <DEDUP_REMOVED lines=9> */
.L_x_140:
        /* <DEDUP_REMOVED lines=9> */
.L_x_142:
        /* <DEDUP_REMOVED lines=9> */
.L_x_144:
[----:B------:R-:W-:-:S04]  /*2a10*/  UIADD3 UR6, UPT, UPT, UR6, 0x1, URZ ;  /* 0x0000000106067890 */ /* 0x000fc8000fffe0ff */
[----:B------:R-:W-:-:S04]  /*2a20*/  UISETP.NE.AND UP0, UPT, UR6, 0x8, UPT ;  /* 0x000000080600788c */ /* 0x000fc8000bf05270 */
[----:B------:R-:W-:Y:S02]  /*2a30*/  USEL UR5, URZ, 0x1, UP0 ;  /* 0x00000001ff057887 */ /* 0x000fe40008000000 */
[----:B------:R-:W-:-:S04]  /*2a40*/  USEL UR6, UR6, URZ, UP0 ;  /* 0x000000ff06067287 */ /* 0x000fc80008000000 */
[----:B------:R-:W-:Y:S01]  /*2a50*/  ULEA UR6, UR6, UR4, 0x3 ;  /* 0x0000000406067291 */ /* 0x000fe2000f8e18ff */
[----:B-1----:R-:W-:-:S04]  /*2a60*/  LOP3.LUT R3, R2, UR5, RZ, 0x3c, !PT ;  /* 0x0000000502037c12 */ /* 0x002fc8000f8e3cff */
[----:B------:R-:W-:Y:S01]  /*2a70*/  SHF.L.U32 R3, R3, 0x1f, RZ ;  /* 0x0000001f03037819 */ /* 0x000fe200000006ff */
[----:B---3--:R-:W-:-:S07]  /*2a80*/  IMAD.U32 R0, RZ, RZ, UR6 ;  /* 0x00000006ff007e24 */ /* 0x008fce000f8e00ff */
.L_x_50:
[----:B-1----:R1:W2:Y:S02]  /*2a90*/  SYNCS.PHASECHK.TRANS64.TRYWAIT P0, [R0+URZ], R3 ;  /* 0x00000003000075a7 */ /* 0x0022a400080011ff */
[----:B--2---:R-:W-:Y:S05]  /*2aa0*/  @!P0 NANOSLEEP.SYNCS 0x989680 ;  /* 0x009896800000895d */ /* 0x004fea0003900000 */
[----:B------:R-:W2:Y:S02]  /*2ab0*/  @!P0 SYNCS.PHASECHK.TRANS64 P0, [R0+URZ], R3 ;  /* 0x00000003000085a7 */ /* 0x000ea400080010ff */
[----:B--2---:R-:W-:Y:S05]  /*2ac0*/  @P0 EXIT ;  /* 0x000000000000094d */ /* 0x004fea0003800000 */
[----:B------:R-:W-:Y:S05]  /*2ad0*/  BRA `(.L_x_50) ;  /* 0xfffffffc00ec7947 */ /* 0x000fea000383ffff */
.L_x_22:
[----:B------:R-:W-:-:S04]  /*2ae0*/  UISETP.NE.AND UP1, UPT, UR37, URZ, UPT ;  /* 0x000000ff2500728c */ /* 0x000fc8000bf25270 */
[----:B------:R-:W-:-:S09]  /*2af0*/  UISETP.NE.OR UP1, UPT, UR10, 0x1, UP1 ;  /* 0x000000010a00788c */ /* 0x000fd20008f25670 */
[----:B------:R-:W-:Y:S05]  /*2b00*/  BRA.U UP1, `(.L_x_51) ;  /* 0x00000005014c7547 */ /* 0x000fea000b800000 */
[----:B------:R-:W-:Y:S01]  /*2b10*/  HFMA2 R11, -RZ, RZ, 0, 0 ;  /* 0x00000000ff0b7431 */ /* 0x000fe200000001ff */
[----:B------:R-:W-:Y:S01]  /*2b20*/  ISETP.GE.U32.AND P2, PT, R10, 0x2, PT ;  /* 0x000000020a00780c */ /* 0x000fe20003f46070 */
[----:B------:R-:W-:Y:S01]  /*2b30*/  IMAD.MOV.U32 R12, RZ, RZ, 0x1 ;  /* 0x00000001ff0c7424 */ /* 0x000fe200078e00ff */
[----:B------:R-:W-:Y:S01]  /*2b40*/  CS2R R8, SRZ ;  /* 0x0000000000087805 */ /* 0x000fe2000001ff00 */
[----:B------:R-:W-:Y:S01]  /*2b50*/  IMAD.MOV.U32 R3, RZ, RZ, RZ ;  /* 0x000000ffff037224 */ /* 0x000fe200078e00ff */
[----:B------:R-:W-:Y:S01]  /*2b60*/  UMOV UR4, 0x400 ;  /* 0x0000040000047882 */ /* 0x000fe20000000000 */
[----:B------:R-:W-:Y:S01]  /*2b70*/  UMOV UR6, URZ ;  /* 0x000000ff00067c82 */ /* 0x000fe20008000000 */
[----:B------:R-:W-:-:S12]  /*2b80*/  ULEA UR37, UR37, UR4, 0x18 ;  /* 0x0000000425257291 */ /* 0x000fd8000f8ec0ff */
.L_x_55:
[----:B------:R-:W-:Y:S02]  /*2b90*/  LEA R0, R3, UR37, 0x3 ;  /* 0x0000002503007c11 */ /* 0x000fe4000f8e18ff */
[----:B------:R-:W-:-:S03]  /*2ba0*/  SHF.L.U32 R5, R8, 0x1f, RZ ;  /* 0x0000001f08057819 */ /* 0x000fc600000006ff */
[----:B------:R-:W-:Y:S01]  /*2bb0*/  VIADD R4, R0, 0x120 ;  /* 0x0000012000047836 */ /* 0x000fe20000000000 */
[----:B------:R-:W1:Y:S02]  /*2bc0*/  SYNCS.PHASECHK.TRANS64.TRYWAIT P0, [R0+URZ+0x110], R5 ;  /* 0x00011005000075a7 */ /* 0x000e6400080011ff */
[----:B-1----:R-:W-:Y:S05]  /*2bd0*/  @!P0 BRA `(.L_x_52) ;  /* 0x0000006400688947 */ /* 0x002fea0003800000 */
.L_x_145:
[----:B------:R-:W-:Y:S01]  /*2be0*/  ULEA UR5, UR6, UR37, 0x3 ;  /* 0x0000002506057291 */ /* 0x000fe2000f8e18ff */
[----:B------:R-:W-:Y:S01]  /*2bf0*/  PRMT R4, RZ, 0x654, R4 ;  /* 0x00000654ff047816 */ /* 0x000fe20000000004 */
[----:B-1----:R-:W-:Y:S01]  /*2c00*/  @!P2 IMAD.MOV.U32 R5, RZ, RZ, 0x10 ;  /* 0x00000010ff05a424 */ /* 0x002fe200078e00ff */
[----:B------:R-:W-:Y:S01]  /*2c10*/  SHF.L.U32 R7, R12, 0x1f, RZ ;  /* 0x0000001f0c077819 */ /* 0x000fe200000006ff */
[----:B------:R-:W-:Y:S01]  /*2c20*/  UIADD3 UR4, UPT, UPT, UR5, 0xb0, URZ ;  /* 0x000000b005047890 */ /* 0x000fe2000fffe0ff */
[----:B------:R1:W-:Y:S05]  /*2c30*/  SYNCS.ARRIVE.TRANS64.RED.A1T0 RZ, [R4+URZ], RZ ;  /* 0x000000ff04ff79a7 */ /* 0x0003ea00081004ff */
[----:B------:R-:W-:Y:S01]  /*2c40*/  IMAD.U32 R13, RZ, RZ, UR4 ;  /* 0x00000004ff0d7e24 */ /* 0x000fe2000f8e00ff */
[----:B------:R-:W2:Y:S04]  /*2c50*/  SYNCS.PHASECHK.TRANS64.TRYWAIT P0, [UR5+0xc0], R7 ;  /* 0x0000c007ff0075a7 */ /* 0x000ea80008001105 */
[----:B------:R-:W-:Y:S01]  /*2c60*/  PRMT R13, R10, 0x654, R13 ;  /* 0x000006540a0d7816 */ /* 0x000fe2000000000d */
[----:B-12---:R-:W-:Y:S06]  /*2c70*/  @!P0 BRA `(.L_x_53) ;  /* 0x0000006400548947 */ /* 0x006fec0003800000 */
.L_x_147:
[----:B------:R-:W-:Y:S01]  /*2c80*/  ULEA UR4, UR6, UR37, 0x4 ;  /* 0x0000002506047291 */ /* 0x000fe2000f8e20ff */
[----:B------:R-:W-:Y:S01]  /*2c90*/  SEL R2, R13, R2, !P2 ;  /* 0x000000020d027207 */ /* 0x000fe20005000000 */
[----:B------:R-:W-:Y:S01]  /*2ca0*/  UIADD3 UR5, UPT, UPT, UR5, 0xb0, URZ ;  /* 0x000000b005057890 */ /* 0x000fe2000fffe0ff */
[----:B-1----:R-:W-:Y:S01]  /*2cb0*/  LEA R0, R11, UR37, 0x3 ;  /* 0x000000250b007c11 */ /* 0x002fe2000f8e18ff */
[----:B------:R-:W-:Y:S01]  /*2cc0*/  UIADD3 UR4, UPT, UPT, UR4, 0x140, URZ ;  /* 0x0000014004047890 */ /* 0x000fe2000fffe0ff */
[----:B------:R1:W-:Y:S01]  /*2cd0*/  @!P2 SYNCS.ARRIVE.TRANS64.RED RZ, [R2+URZ], R5 ;  /* 0x0000000502ffa9a7 */ /* 0x0003e200080004ff */
[----:B------:R-:W-:Y:S01]  /*2ce0*/  UIADD3 UR6, UPT, UPT, UR6, 0x1, URZ ;  /* 0x0000000106067890 */ /* 0x000fe2000fffe0ff */
[----:B------:R-:W-:-:S03]  /*2cf0*/  VIADD R3, R3, 0x1 ;  /* 0x0000000103037836 */ /* 0x000fc60000000000 */
[----:B------:R-:W-:Y:S02]  /*2d00*/  UISETP.NE.AND UP0, UPT, UR6, 0x2, UPT ;  /* 0x000000020600788c */ /* 0x000fe4000bf05270 */
[----:B------:R-:W-:Y:S01]  /*2d10*/  ISETP.NE.AND P0, PT, R3, 0x2, PT ;  /* 0x000000020300780c */ /* 0x000fe20003f05270 */
[----:B------:R-:W-:Y:S06]  /*2d20*/  UGETNEXTWORKID.BROADCAST [UR4], [UR5] ;  /* 0x00000000040073ca */ /* 0x000fec0008000100 */
[----:B------:R-:W-:Y:S02]  /*2d30*/  USEL UR4, URZ, 0x1, UP0 ;  /* 0x00000001ff047887 */ /* 0x000fe40008000000 */
[----:B------:R-:W-:-:S04]  /*2d40*/  USEL UR6, UR6, URZ, UP0 ;  /* 0x000000ff06067287 */ /* 0x000fc80008000000 */
[----:B------:R-:W-:Y:S02]  /*2d50*/  LOP3.LUT R12, R12, UR4, RZ, 0x3c, !PT ;  /* 0x000000040c0c7c12 */ /* 0x000fe4000f8e3cff */
[----:B-1----:R-:W-:-:S04]  /*2d60*/  SHF.L.U32 R5, R9, 0x1f, RZ ;  /* 0x0000001f09057819 */ /* 0x002fc800000006ff */
[----:B------:R-:W1:Y:S02]  /*2d70*/  SYNCS.PHASECHK.TRANS64.TRYWAIT P1, [R0+URZ+0xb0], R5 ;  /* 0x0000b005000075a7 */ /* 0x000e6400080211ff */
[----:B-1----:R-:W-:Y:S05]  /*2d80*/  @!P1 BRA `(.L_x_54) ;  /* 0x0000006400289947 */ /* 0x002fea0003800000 */
.L_x_148:
[----:B------:R-:W-:Y:S01]  /*2d90*/  LEA R4, R11, UR37, 0x4 ;  /* 0x000000250b047c11 */ /* 0x000fe2000f8e20ff */
[----:B-1----:R-:W-:Y:S01]  /*2da0*/  VIADD R0, R0, 0xc0 ;  /* 0x000000c000007836 */ /* 0x002fe20000000000 */
[----:B------:R-:W-:Y:S01]  /*2db0*/  SEL R3, R3, RZ, P0 ;  /* 0x000000ff03037207 */ /* 0x000fe20000000000 */
[----:B------:R-:W-:-:S03]  /*2dc0*/  VIADD R11, R11, 0x1 ;  /* 0x000000010b0b7836 */ /* 0x000fc60000000000 */
[----:B------:R-:W1:Y:S01]  /*2dd0*/  LDS.128 R4, [R4+0x140] ;  /* 0x0001400004047984 */ /* 0x000e620000000c00 */
[----:B------:R-:W-:Y:S02]  /*2de0*/  PRMT R0, RZ, 0x654, R0 ;  /* 0x00000654ff007816 */ /* 0x000fe40000000000 */
[C---:B------:R-:W-:Y:S01]  /*2df0*/  ISETP.NE.AND P1, PT, R11.reuse, 0x2, PT ;  /* 0x000000020b00780c */ /* 0x040fe20003f25270 */
[----:B------:R-:W-:Y:S01]  /*2e00*/  @!PT LDS RZ, [RZ] ;  /* 0x00000000fffff984 */ /* 0x000fe20000000800 */
[----:B------:R-:W-:Y:S01]  /*2e10*/  @!PT LDS RZ, [RZ] ;  /* 0x00000000fffff984 */ /* 0x000fe20000000800 */
[----:B------:R-:W-:Y:S01]  /*2e20*/  @!PT LDS RZ, [RZ] ;  /* 0x00000000fffff984 */ /* 0x000fe20000000800 */
[----:B------:R-:W-:Y:S01]  /*2e30*/  @!PT LDS RZ, [RZ] ;  /* 0x00000000fffff984 */ /* 0x000fe20000000800 */
[----:B------:R2:W-:Y:S06]  /*2e40*/  MEMBAR.ALL.CTA ;  /* 0x0000000000007992 */ /* 0x0005ec0000008000 */
[----:B--2---:R-:W2:Y:S01]  /*2e50*/  FENCE.VIEW.ASYNC.S ;  /* 0x00000000000073c6 */ /* 0x004ea20000000000 */
[----:B------:R-:W-:Y:S01]  /*2e60*/  SEL R11, R11, RZ, P1 ;  /* 0x000000ff0b0b7207 */ /* 0x000fe20000800000 */
[----:B--2---:R2:W-:Y:S01]  /*2e70*/  SYNCS.ARRIVE.TRANS64.RED.A1T0 RZ, [R0+URZ], RZ ;  /* 0x000000ff00ff79a7 */ /* 0x0045e200081004ff */
[----:B-1----:R-:W-:-:S02]  /*2e80*/  LOP3.LUT P3, RZ, R6, 0x1, RZ, 0xc0, !PT ;  /* 0x0000000106ff7812 */ /* 0x002fc4000786c0ff */
[----:B------:R-:W-:-:S04]  /*2e90*/  SEL R5, RZ, 0x1, P0 ;  /* 0x00000001ff057807 */ /* 0x000fc80000000000 */
[----:B------:R-:W-:Y:S02]  /*2ea0*/  LOP3.LUT R8, R8, R5, RZ, 0x3c, !PT ;  /* 0x0000000508087212 */ /* 0x000fe400078e3cff */
[----:B--2---:R-:W-:-:S04]  /*2eb0*/  SEL R0, RZ, 0x1, P1 ;  /* 0x00000001ff007807 */ /* 0x004fc80000800000 */
[----:B------:R-:W-:Y:S01]  /*2ec0*/  LOP3.LUT R9, R9, R0, RZ, 0x3c, !PT ;  /* 0x0000000009097212 */ /* 0x000fe200078e3cff */
[----:B------:R-:W-:Y:S06]  /*2ed0*/  @P3 BRA `(.L_x_55) ;  /* 0xfffffffc002c3947 */ /* 0x000fec000383ffff */
[----:B------:R-:W-:Y:S01]  /*2ee0*/  ULEA UR5, UR6, UR37, 0x3 ;  /* 0x0000002506057291 */ /* 0x000fe2000f8e18ff */
[----:B------:R-:W-:-:S08]  /*2ef0*/  SHF.L.U32 R3, R12, 0x1f, RZ ;  /* 0x0000001f0c037819 */ /* 0x000fd000000006ff */
[----:B------:R-:W1:Y:S02]  /*2f00*/  SYNCS.PHASECHK.TRANS64 P0, [UR5+0xc0], R3 ;  /* 0x0000c003ff0075a7 */ /* 0x000e640008001005 */
[----:B-1----:R-:W-:Y:S05]  /*2f10*/  @P0 BRA `(.L_x_56) ;  /* 0x0000000000080947 */ /* 0x002fea0003800000 */
[----:B------:R-:W1:Y:S02]  /*2f20*/  SYNCS.PHASECHK.TRANS64.TRYWAIT P0, [UR5+0xc0], R3 ;  /* 0x0000c003ff0075a7 */ /* 0x000e640008001105 */
[----:B-1----:R-:W-:Y:S05]  /*2f30*/  @!P0 BRA `(.L_x_57) ;  /* 0x0000006000d08947 */ /* 0x002fea0003800000 */
.L_x_56:
[----:B------:R-:W-:-:S04]  /*2f40*/  UIADD3 UR4, UPT, UPT, UR6, 0x1, URZ ;  /* 0x0000000106047890 */ /* 0x000fc8000fffe0ff */
[----:B------:R-:W-:-:S04]  /*2f50*/  UISETP.NE.AND UP0, UPT, UR4, 0x2, UPT ;  /* 0x000000020400788c */ /* 0x000fc8000bf05270 */
[----:B------:R-:W-:Y:S02]  /*2f60*/  USEL UR7, URZ, 0x1, UP0 ;  /* 0x00000001ff077887 */ /* 0x000fe40008000000 */
[----:B------:R-:W-:-:S04]  /*2f70*/  USEL UR4, UR4, URZ, UP0 ;  /* 0x000000ff04047287 */ /* 0x000fc80008000000 */
[----:B------:R-:W-:Y:S01]  /*2f80*/  ULEA UR4, UR4, UR37, 0x3 ;  /* 0x0000002504047291 */ /* 0x000fe2000f8e18ff */
[----:B-1----:R-:W-:-:S04]  /*2f90*/  LOP3.LUT R3, R12, UR7, RZ, 0x3c, !PT ;  /* 0x000000070c037c12 */ /* 0x002fc8000f8e3cff */
[----:B------:R-:W-:-:S04]  /*2fa0*/  SHF.L.U32 R0, R3, 0x1f, RZ ;  /* 0x0000001f03007819 */ /* 0x000fc800000006ff */
[----:B------:R-:W1:Y:S02]  /*2fb0*/  SYNCS.PHASECHK.TRANS64 P0, [UR4+0xc0], R0 ;  /* 0x0000c000ff0075a7 */ /* 0x000e640008001004 */
[----:B-1----:R-:W-:Y:S05]  /*2fc0*/  @P0 EXIT ;  /* 0x000000000000094d */ /* 0x002fea0003800000 */
[----:B------:R-:W-:Y:S02]  /*2fd0*/  SHF.L.U32 R3, R3, 0x1f, RZ ;  /* 0x0000001f03037819 */ /* 0x000fe400000006ff */
[----:B------:R-:W-:-:S07]  /*2fe0*/  MOV R0, UR4 ;  /* 0x0000000400007c02 */ /* 0x000fce0008000f00 */
.L_x_58:
[----:B-1----:R1:W2:Y:S02]  /*2ff0*/  SYNCS.PHASECHK.TRANS64.TRYWAIT P0, [R0+URZ+0xc0], R3 ;  /* 0x0000c003000075a7 */ /* 0x0022a400080011ff */
[----:B--2---:R-:W-:Y:S05]  /*3000*/  @!P0 NANOSLEEP.SYNCS 0x989680 ;  /* 0x009896800000895d */ /* 0x004fea0003900000 */
[----:B------:R-:W2:Y:S02]  /*3010*/  @!P0 SYNCS.PHASECHK.TRANS64 P0, [R0+URZ+0xc0], R3 ;  /* 0x0000c003000085a7 */ /* 0x000ea400080010ff */
[----:B--2---:R-:W-:Y:S05]  /*3020*/  @P0 EXIT ;  /* 0x000000000000094d */ /* 0x004fea0003800000 */
[----:B------:R-:W-:Y:S05]  /*3030*/  BRA `(.L_x_58) ;  /* 0xfffffffc00ec7947 */ /* 0x000fea000383ffff */
.L_x_51:
[----:B------:R-:W-:Y:S05]  /*3040*/  BRA.U UP4, `(.L_x_59) ;  /* 0x0000001104d87547 */ /* 0x000fea000b800000 */
[----:B------:R-:W-:Y:S01]  /*3050*/  UMOV UR6, 0x40 ;  /* 0x0000004000067882 */ /* 0x000fe20000000000 */
[----:B------:R-:W-:Y:S01]  /*3060*/  NOP ;  /* 0x0000000000007918 */ /* 0x000fe20000000000 */
[----:B------:R-:W-:Y:S01]  /*3070*/  ULEA UR6, UR37, UR6, 0x18 ;  /* 0x0000000625067291 */ /* 0x000fe2000f8ec0ff */
[----:B------:R-:W-:Y:S02]  /*3080*/  UMOV UR7, 0x400 ;  /* 0x0000040000077882 */ /* 0x000fe40000000000 */
[----:B------:R-:W-:-:S06]  /*3090*/  ULEA UR37, UR37, UR7, 0x18 ;  /* 0x0000000725257291 */ /* 0x000fcc000f8ec0ff */
[----:B------:R-:W1:Y:S02]  /*30a0*/  LDS.U8 R2, [UR6+0x1c] ;  /* 0x00001c06ff027984 */ /* 0x000e640008000000 */
[----:B-1----:R-:W-:-:S13]  /*30b0*/  ISETP.NE.AND P0, PT, R2, RZ, PT ;  /* 0x000000ff0200720c */ /* 0x002fda0003f05270 */
[----:B------:R-:W-:Y:S05]  /*30c0*/  @P0 BRA `(.L_x_60) ;  /* 0x0000000400080947 */ /* 0x000fea0003800000 */
[----:B------:R-:W-:Y:S02]  /*30d0*/  UISETP.NE.U32.AND UP0, UPT, UR5, 0x1, UPT ;  /* 0x000000010500788c */ /* 0x000fe4000bf05070 */
[----:B------:R-:W-:-:S07]  /*30e0*/  UIADD3 UR8, UPT, UPT, UR6, 0x8, URZ ;  /* 0x0000000806087890 */ /* 0x000fce000fffe0ff */
[----:B------:R-:W-:Y:S05]  /*30f0*/  BRA.U !UP0, `(.L_x_61) ;  /* 0x00000001089c7547 */ /* 0x000fea000b800000 */
[----:B------:R-:W-:Y:S01]  /*3100*/  ELECT P0, URZ, PT ;  /* 0x0000000000ff782f */ /* 0x000fe20003800000 */
[----:B------:R-:W-:-:S12]  /*3110*/  BSSY B0, `(.L_x_61) ;  /* 0x0000025000007945 */ /* 0x000fd80003800000 */
[----:B------:R-:W-:Y:S05]  /*3120*/  @!P0 BRA `(.L_x_62) ;  /* 0x00000000008c8947 */ /* 0x000fea0003800000 */
[----:B------:R-:W-:-:S05]  /*3130*/  UMOV UR7, 0x10 ;  /* 0x0000001000077882 */ /* 0x000fca0000000000 */
[----:B------:R-:W-:Y:S04]  /*3140*/  DEPBAR.LE SB1, 0x36 ;  /* 0x00009d800000791a */ /* 0x000fe80000000000 */
[----:B------:R-:W1:Y:S02]  /*3150*/  UTCATOMSWS.2CTA.FIND_AND_SET.ALIGN UP1, UR7, UR7 ;  /* 0x00000007000775e3 */ /* 0x000e640008220800 */
[----:B-1----:R-:W-:Y:S01]  /*3160*/  MOV R11, UR7 ;  /* 0x00000007000b7c02 */ /* 0x002fe20008000f00 */
[----:B------:R-:W-:Y:S06]  /*3170*/  BRA.U UP1, `(.L_x_63) ;  /* 0x0000000101187547 */ /* 0x000fec000b800000 */
.L_x_64:
[----:B------:R-:W-:Y:S05]  /*3180*/  NANOSLEEP 0x64 ;  /* 0x000000640000795d */ /* 0x000fea0003800000 */
[----:B------:R-:W-:-:S05]  /*3190*/  UMOV UR7, 0x10 ;  /* 0x0000001000077882 */ /* 0x000fca0000000000 */
[----:B------:R-:W-:Y:S04]  /*31a0*/  DEPBAR.LE SB1, 0x36 ;  /* 0x00009d800000791a */ /* 0x000fe80000000000 */
[----:B------:R-:W1:Y:S02]  /*31b0*/  UTCATOMSWS.2CTA.FIND_AND_SET.ALIGN UP1, UR7, UR7 ;  /* 0x00000007000775e3 */ /* 0x000e640008220800 */
[----:B-1----:R-:W-:Y:S01]  /*31c0*/  MOV R11, UR7 ;  /* 0x00000007000b7c02 */ /* 0x002fe20008000f00 */
[----:B------:R-:W-:Y:S05]  /*31d0*/  BRA.U !UP1, `(.L_x_64) ;  /* 0xfffffffd09e87547 */ /* 0x000fea000b83ffff */
.L_x_63:
[----:B------:R-:W1:Y:S01]  /*31e0*/  LDS R5, [UR6+0x10] ;  /* 0x00001006ff057984 */ /* 0x000e620008000800 */
[----:B------:R-:W-:Y:S01]  /*31f0*/  IMAD.U32 R3, RZ, RZ, UR37 ;  /* 0x00000025ff037e24 */ /* 0x000fe2000f8e00ff */
[----:B------:R-:W-:-:S03]  /*3200*/  MOV R2, UR4 ;  /* 0x0000000400027c02 */ /* 0x000fc60008000f00 */
[----:B------:R-:W-:Y:S01]  /*3210*/  VIADD R3, R3, 0x160 ;  /* 0x0000016003037836 */ /* 0x000fe20000000000 */
[----:B-1----:R-:W-:-:S04]  /*3220*/  SHF.L.U32 R5, R5, 0x1f, RZ ;  /* 0x0000001f05057819 */ /* 0x002fc800000006ff */
[----:B------:R-:W1:Y:S02]  /*3230*/  SYNCS.PHASECHK.TRANS64.TRYWAIT P0, [UR6+0x8], R5 ;  /* 0x00000805ff0075a7 */ /* 0x000e640008001106 */
[----:B-1----:R-:W-:Y:S05]  /*3240*/  @P0 BRA `(.L_x_65) ;  /* 0x0000000000080947 */ /* 0x002fea0003800000 */
[----:B------:R-:W1:Y:S02]  /*3250*/  SYNCS.PHASECHK.TRANS64.TRYWAIT P0, [UR6+0x8], R5 ;  /* 0x00000805ff0075a7 */ /* 0x000e640008001106 */
[----:B-1----:R-:W-:Y:S05]  /*3260*/  @!P0 BRA `(.L_x_66) ;  /* 0x00000060001c8947 */ /* 0x002fea0003800000 */
.L_x_65:
[----:B-1----:R-:W-:Y:S01]  /*3270*/  HFMA2 R4, -RZ, RZ, 0, 5.9604644775390625e-08 ;  /* 0x00000001ff047431 */ /* 0x002fe200000001ff */
[----:B------:R-:W-:Y:S01]  /*3280*/  UPRMT UR7, UR4, 0x654, UR8 ;  /* 0x0000065404077896 */ /* 0x000fe20008000008 */
[----:B------:R-:W-:Y:S01]  /*3290*/  IMAD.MOV.U32 R6, RZ, RZ, 0xffff ;  /* 0x0000ffffff067424 */ /* 0x000fe200078e00ff */
[----:B------:R-:W-:Y:S01]  /*32a0*/  PRMT R2, R2, 0x654, R3 ;  /* 0x0000065402027816 */ /* 0x000fe20000000003 */
[----:B------:R-:W-:Y:S02]  /*32b0*/  IMAD.MOV.U32 R5, RZ, RZ, 0x4 ;  /* 0x00000004ff057424 */ /* 0x000fe400078e00ff */
[----:B------:R-:W-:Y:S01]  /*32c0*/  IMAD.SHL.U32 R9, R11, 0x20, RZ ;  /* 0x000000200b097824 */ /* 0x000fe200078e00ff */
[----:B------:R-:W-:Y:S02]  /*32d0*/  MOV R3, UR7 ;  /* 0x0000000700037c02 */ /* 0x000fe40008000f00 */
[-C--:B------:R-:W-:Y:S01]  /*32e0*/  SHF.L.U32 R7, R6, R11.reuse, RZ ;  /* 0x0000000b06077219 */ /* 0x080fe200000006ff */
[----:B------:R1:W-:Y:S01]  /*32f0*/  SYNCS.ARRIVE.TRANS64.RED RZ, [UR7], R5 ;  /* 0x00000005ffff79a7 */ /* 0x0003e20008000407 */
[----:B------:R-:W-:Y:S01]  /*3300*/  SHF.L.U32 R6, R4, R11, RZ ;  /* 0x0000000b04067219 */ /* 0x000fe200000006ff */
[----:B------:R1:W-:Y:S04]  /*3310*/  STS [UR37+0x160], R9 ;  /* 0x00016009ff007988 */ /* 0x0003e80008000825 */
[----:B------:R1:W-:Y:S04]  /*3320*/  STAS [R2.64], R11 ;  /* 0x0000000b02007dbd */ /* 0x0003e8000c0008ff */
[----:B------:R1:W-:Y:S04]  /*3330*/  ATOMS.OR RZ, [UR6+0x14], R7 ;  /* 0x00001407ffff798c */ /* 0x0003e8000b000006 */
[----:B------:R1:W-:Y:S04]  /*3340*/  ATOMS.OR RZ, [UR6+0x18], R6 ;  /* 0x00001806ffff798c */ /* 0x0003e8000b000006 */
[----:B------:R1:W-:Y:S02]  /*3350*/  ATOMS.XOR RZ, [UR6+0x10], R4 ;  /* 0x00001004ffff798c */ /* 0x0003e4000b800006 */
.L_x_62:
[----:B------:R-:W-:Y:S05]  /*3360*/  BSYNC B0 ;  /* 0x0000000000007941 */ /* 0x000fea0003800000 */
.L_x_61:
[----:B------:R-:W-:Y:S05]  /*3370*/  BRA.U UP0, `(.L_x_67) ;  /* 0x00000001006c7547 */ /* 0x000fea000b800000 */
[----:B------:R-:W-:-:S03]  /*3380*/  UMOV UR7, 0xffffffff ;  /* 0xffffffff00077882 */ /* 0x000fc60000000000 */
[----:B------:R-:W-:Y:S05]  /*3390*/  BRA.DIV UR7, `(.L_x_68) ;  /* 0x0000005e07e87947 */ /* 0x000fea000b800000 */
[----:B------:R-:W-:-:S13]  /*33a0*/  ELECT P6, URZ, PT ;  /* 0x0000000000ff782f */ /* 0x000fda00038c0000 */
.L_x_152:
[----:B------:R-:W-:Y:S05]  /*33b0*/  @!P6 BRA `(.L_x_67) ;  /* 0x00000000005ce947 */ /* 0x000fea0003800000 */
[----:B-1----:R-:W1:Y:S02]  /*33c0*/  LDS R3, [UR6+0x10] ;  /* 0x00001006ff037984 */ /* 0x002e640008000800 */
[----:B-1----:R-:W-:-:S04]  /*33d0*/  SHF.L.U32 R3, R3, 0x1f, RZ ;  /* 0x0000001f03037819 */ /* 0x002fc800000006ff */
[----:B------:R-:W1:Y:S02]  /*33e0*/  SYNCS.PHASECHK.TRANS64.TRYWAIT P0, [UR6+0x8], R3 ;  /* 0x00000803ff0075a7 */ /* 0x000e640008001106 */
[----:B-1----:R-:W-:Y:S05]  /*33f0*/  @P0 BRA `(.L_x_69) ;  /* 0x0000000000080947 */ /* 0x002fea0003800000 */
[----:B------:R-:W1:Y:S02]  /*3400*/  SYNCS.PHASECHK.TRANS64.TRYWAIT P0, [UR6+0x8], R3 ;  /* 0x00000803ff0075a7 */ /* 0x000e640008001106 */
[----:B-1----:R-:W-:Y:S05]  /*3410*/  @!P0 BRA `(.L_x_70) ;  /* 0x0000005c00e88947 */ /* 0x002fea0003800000 */
.L_x_69:
[----:B------:R-:W2:Y:S01]  /*3420*/  LDS R5, [UR37+0x160] ;  /* 0x00016025ff057984 */ /* 0x000ea20008000800 */
[----:B-1----:R-:W-:Y:S02]  /*3430*/  HFMA2 R2, -RZ, RZ, 0, 5.9604644775390625e-08 ;  /* 0x00000001ff027431 */ /* 0x002fe400000001ff */
[----:B------:R-:W-:Y:S01]  /*3440*/  IMAD.MOV.U32 R3, RZ, RZ, 0xffff ;  /* 0x0000ffffff037424 */ /* 0x000fe200078e00ff */
[----:B------:R-:W-:Y:S01]  /*3450*/  UPRMT UR7, UR4, 0x654, UR8 ;  /* 0x0000065404077896 */ /* 0x000fe20008000008 */
[----:B--2---:R-:W-:-:S03]  /*3460*/  IMAD.SHL.U32 R4, R5, 0x20, RZ ;  /* 0x0000002005047824 */ /* 0x004fc600078e00ff */
[-C--:B------:R-:W-:Y:S02]  /*3470*/  SHF.L.U32 R3, R3, R5.reuse, RZ ;  /* 0x0000000503037219 */ /* 0x080fe400000006ff */
[----:B------:R-:W-:Y:S01]  /*3480*/  SHF.L.U32 R5, R2, R5, RZ ;  /* 0x0000000502057219 */ /* 0x000fe200000006ff */
[----:B------:R2:W-:Y:S04]  /*3490*/  STS [UR37+0x160], R4 ;  /* 0x00016004ff007988 */ /* 0x0005e80008000825 */
[----:B------:R2:W-:Y:S04]  /*34a0*/  ATOMS.OR RZ, [UR6+0x14], R3 ;  /* 0x00001403ffff798c */ /* 0x0005e8000b000006 */
[----:B------:R2:W-:Y:S01]  /*34b0*/  ATOMS.OR RZ, [UR6+0x18], R5 ;  /* 0x00001805ffff798c */ /* 0x0005e2000b000006 */
[----:B------:R-:W-:Y:S03]  /*34c0*/  SYNCS.ARRIVE.TRANS64.RED.A1T0 RZ, [UR7], RZ ;  /* 0x000000ffffff79a7 */ /* 0x000fe60008100407 */
[----:B------:R2:W-:Y:S01]  /*34d0*/  ATOMS.XOR RZ, [UR6+0x10], R2 ;  /* 0x00001002ffff798c */ /* 0x0005e2000b800006 */
[----:B------:R-:W-:Y:S05]  /*34e0*/  BRA `(.L_x_67) ;  /* 0x0000000000107947 */ /* 0x000fea0003800000 */
.L_x_60:
[----:B------:R-:W-:-:S05]  /*34f0*/  MOV R2, 0xffffffff ;  /* 0xffffffff00027802 */ /* 0x000fca0000000f00 */
[----:B------:R1:W-:Y:S02]  /*3500*/  STS [UR37+0x160], R2 ;  /* 0x00016002ff007988 */ /* 0x0003e40008000825 */
[----:B-1----:R-:W-:Y:S02]  /*3510*/  MOV R2, 0x3530 ;  /* 0x0000353000027802 */ /* 0x002fe40000000f00 */
[----:B-----5:R-:W-:Y:S05]  /*3520*/  CALL.REL.NOINC `($__internal_1_$__cuda_sm10x_tcgen05_guardrail_trap_phase_invalid_during_alloc) ;  /* 0x0000006400307944 */ /* 0x020fea0003c00000 */
.L_x_67:
[----:B------:R-:W-:Y:S05]  /*3530*/  WARPSYNC.ALL ;  /* 0x0000000000007948 */ /* 0x000fea0003800000 */
[----:B------:R-:W3:Y:S01]  /*3540*/  S2UR UR7, SR_CgaCtaId ;  /* 0x00000000000779c3 */ /* 0x000ee20000008800 */
[----:B------:R-:W-:Y:S01]  /*3550*/  UMOV UR6, 0x400 ;  /* 0x0000040000067882 */ /* 0x000fe20000000000 */
[----:B------:R-:W-:-:S06]  /*3560*/  NOP ;  /* 0x0000000000007918 */ /* 0x000fcc0000000000 */
[----:B------:R-:W-:Y:S06]  /*3570*/  BAR.ARV 0x6, 0xa0 ;  /* 0x0182800000007b1d */ /* 0x000fec0000002000 */
[----:B------:R-:W4:Y:S01]  /*3580*/  LDCU UR8, c[0x0][0x38c] ;  /* 0x00007180ff0877ac */ /* 0x000f220008000800 */
[----:B------:R-:W-:Y:S01]  /*3590*/  LOP3.LUT R0, R0, 0xffff, RZ, 0xc0, !PT ;  /* 0x0000ffff00007812 */ /* 0x000fe200078ec0ff */
[----:B-1----:R-:W-:Y:S01]  /*35a0*/  IMAD.MOV.U32 R9, RZ, RZ, 0x1 ;  /* 0x00000001ff097424 */ /* 0x002fe200078e00ff */
[----:B------:R-:W-:Y:S01]  /*35b0*/  LOP3.LUT R8, R8, 0xffff, RZ, 0xc0, !PT ;  /* 0x0000ffff08087812 */ /* 0x000fe200078ec0ff */
[----:B------:R-:W-:Y:S01]  /*35c0*/  UMOV UR19, URZ ;  /* 0x000000ff00137c82 */ /* 0x000fe20008000000 */
[----:B------:R-:W-:Y:S01]  /*35d0*/  R2UR UR11, R0 ;  /* 0x00000000000b72ca */ /* 0x000fe200000e0000 */
[----:B------:R-:W-:Y:S01]  /*35e0*/  UMOV UR18, URZ ;  /* 0x000000ff00127c82 */ /* 0x000fe20008000000 */
[----:B------:R-:W-:Y:S01]  /*35f0*/  R2UR UR12, R8 ;  /* 0x00000000080c72ca */ /* 0x000fe200000e0000 */
[----:B------:R-:W-:Y:S01]  /*3600*/  IMAD.MOV.U32 R8, RZ, RZ, RZ ;  /* 0x000000ffff087224 */ /* 0x000fe200078e00ff */
[----:B------:R-:W-:Y:S01]  /*3610*/  UMOV UR17, URZ ;  /* 0x000000ff00117c82 */ /* 0x000fe20008000000 */
[----:B---3--:R-:W-:-:S02]  /*3620*/  ULEA UR7, UR7, UR6, 0x18 ;  /* 0x0000000607077291 */ /* 0x008fc4000f8ec0ff */
[----:B------:R-:W-:Y:S02]  /*3630*/  UISETP.NE.AND UP2, UPT, UR5, URZ, UPT ;  /* 0x000000ff0500728c */ /* 0x000fe4000bf45270 */
[----:B------:R-:W-:Y:S02]  /*3640*/  UIADD3 UR13, UPT, UPT, UR7, 0x8400, URZ ;  /* 0x00008400070d7890 */ /* 0x000fe4000fffe0ff */
[----:B------:R-:W-:Y:S02]  /*3650*/  UIADD3 UR14, UPT, UPT, UR7, 0x28400, URZ ;  /* 0x00028400070e7890 */ /* 0x000fe4000fffe0ff */
[----:B----4-:R-:W-:Y:S01]  /*3660*/  UIADD3 UR8, UPT, UPT, UR8, 0x7f, URZ ;  /* 0x0000007f08087890 */ /* 0x010fe2000fffe0ff */
[----:B--2---:R-:W1:Y:S01]  /*3670*/  LDS R2, [UR7+0x160] ;  /* 0x00016007ff027984 */ /* 0x004e620008000800 */
[----:B------:R-:W-:Y:S02]  /*3680*/  USHF.R.U32.HI UR13, URZ, 0x4, UR13 ;  /* 0x00000004ff0d7899 */ /* 0x000fe4000801160d */
[----:B------:R-:W-:-:S02]  /*3690*/  USHF.R.S32.HI UR6, URZ, 0x1f, UR8 ;  /* 0x0000001fff067899 */ /* 0x000fc40008011408 */
[----:B------:R-:W-:Y:S02]  /*36a0*/  USHF.R.U32.HI UR14, URZ, 0x4, UR14 ;  /* 0x00000004ff0e7899 */ /* 0x000fe4000801160e */
[----:B------:R-:W-:Y:S02]  /*36b0*/  ULEA.HI UR6, UR6, UR8, URZ, 0x7 ;  /* 0x0000000806067291 */ /* 0x000fe4000f8f38ff */
[----:B------:R-:W-:Y:S02]  /*36c0*/  ULOP3.LUT UR13, UR13, 0x3fff, URZ, 0xc0, !UPT ;  /* 0x00003fff0d0d7892 */ /* 0x000fe4000f8ec0ff */
[----:B------:R-:W-:Y:S02]  /*36d0*/  USHF.R.S32.HI UR6, URZ, 0x7, UR6 ;  /* 0x00000007ff067899 */ /* 0x000fe40008011406 */
[----:B------:R-:W-:Y:S02]  /*36e0*/  ULOP3.LUT UR14, UR14, 0x3fff, URZ, 0xc0, !UPT ;  /* 0x00003fff0e0e7892 */ /* 0x000fe4000f8ec0ff */
[----:B------:R-:W-:Y:S01]  /*36f0*/  UISETP.LT.AND UP0, UPT, UR6, 0x1, UPT ;  /* 0x000000010600788c */ /* 0x000fe2000bf01270 */
[----:B------:R-:W-:Y:S01]  /*3700*/  UMOV UR28, 0x0 ;  /* 0x00000000001c7882 */ /* 0x000fe20000000000 */
[----:B------:R-:W-:Y:S01]  /*3710*/  UMOV UR29, 0x102004a0 ;  /* 0x102004a0001d7882 */ /* 0x000fe20000000000 */
[----:B------:R-:W-:-:S02]  /*3720*/  ULOP3.LUT UR13, UR13, 0x10000, URZ, 0xfc, !UPT ;  /* 0x000100000d0d7892 */ /* 0x000fc4000f8efcff */
[----:B------:R-:W-:Y:S02]  /*3730*/  ULOP3.LUT UR14, UR14, 0x10000, URZ, 0xfc, !UPT ;  /* 0x000100000e0e7892 */ /* 0x000fe4000f8efcff */
[----:B------:R-:W-:Y:S01]  /*3740*/  USEL UR20, UR6, 0x1, !UP0 ;  /* 0x0000000106147887 */ /* 0x000fe2000c000000 */
[----:B------:R-:W-:Y:S01]  /*3750*/  UMOV UR26, 0x0 ;  /* 0x00000000001a7882 */ /* 0x000fe20000000000 */
[----:B------:R-:W-:Y:S01]  /*3760*/  UMOV UR27, 0x102004a0 ;  /* 0x102004a0001b7882 */ /* 0x000fe20000000000 */
[----:B------:R-:W-:Y:S01]  /*3770*/  UMOV UR24, 0x0 ;  /* 0x0000000000187882 */ /* 0x000fe20000000000 */
[----:B------:R-:W-:Y:S01]  /*3780*/  UMOV UR25, 0x102004a0 ;  /* 0x102004a000197882 */ /* 0x000fe20000000000 */
[----:B------:R-:W-:Y:S01]  /*3790*/  UMOV UR22, 0x0 ;  /* 0x0000000000167882 */ /* 0x000fe20000000000 */
[----:B------:R-:W-:Y:S01]  /*37a0*/  UMOV UR23, 0x102004a0 ;  /* 0x102004a000177882 */ /* 0x000fe20000000000 */
[----:B-1----:R-:W-:Y:S02]  /*37b0*/  R2UR UR21, R2 ;  /* 0x00000000021572ca */ /* 0x002fe400000e0000 */
[----:B------:R-:W-:-:S13]  /*37c0*/  CS2R R2, SRZ ;  /* 0x0000000000027805 */ /* 0x000fda000001ff00 */
.L_x_78:
[C---:B------:R-:W-:Y:S02]  /*37d0*/  LEA R0, R8.reuse, UR7, 0x3 ;  /* 0x0000000708007c11 */ /* 0x040fe4000f8e18ff */
[----:B------:R-:W-:Y:S02]  /*37e0*/  SHF.L.U32 R5, R3, 0x1f, RZ ;  /* 0x0000001f03057819 */ /* 0x000fe400000006ff */
[----:B------:R-:W-:Y:S02]  /*37f0*/  LEA R4, R8, UR7, 0x4 ;  /* 0x0000000708047c11 */ /* 0x000fe4000f8e20ff */
[----:B------:R-:W1:Y:S02]  /*3800*/  SYNCS.PHASECHK.TRANS64.TRYWAIT P0, [R0+URZ+0xb0], R5 ;  /* 0x0000b005000075a7 */ /* 0x000e6400080011ff */
[----:B-1-34-:R-:W-:Y:S05]  /*3810*/  @!P0 BRA `(.L_x_71) ;  /* 0x0000005c00008947 */ /* 0x01afea0003800000 */
.L_x_153:
[----:B-1----:R-:W1:Y:S01]  /*3820*/  LDS.128 R4, [R4+0x140] ;  /* 0x0001400004047984 */ /* 0x002e620000000c00 */
[----:B------:R-:W-:Y:S02]  /*3830*/  VIADD R0, R0, 0xc0 ;  /* 0x000000c000007836 */ /* 0x000fe40000000000 */
[----:B------:R-:W-:Y:S01]  /*3840*/  VIADD R8, R8, 0x1 ;  /* 0x0000000108087836 */ /* 0x000fe20000000000 */
[----:B------:R-:W-:Y:S01]  /*3850*/  @!PT LDS RZ, [RZ] ;  /* 0x00000000fffff984 */ /* 0x000fe20000000800 */
[----:B------:R-:W-:Y:S01]  /*3860*/  @!PT LDS RZ, [RZ] ;  /* 0x00000000fffff984 */ /* 0x000fe20000000800 */
[----:B------:R-:W-:Y:S01]  /*3870*/  @!PT LDS RZ, [RZ] ;  /* 0x00000000fffff984 */ /* 0x000fe20000000800 */
[----:B------:R-:W-:Y:S01]  /*3880*/  @!PT LDS RZ, [RZ] ;  /* 0x00000000fffff984 */ /* 0x000fe20000000800 */
[----:B------:R2:W-:Y:S06]  /*3890*/  MEMBAR.ALL.CTA ;  /* 0x0000000000007992 */ /* 0x0005ec0000008000 */
[----:B--2---:R-:W2:Y:S01]  /*38a0*/  FENCE.VIEW.ASYNC.S ;  /* 0x00000000000073c6 */ /* 0x004ea20000000000 */
[----:B------:R-:W-:-:S04]  /*38b0*/  PRMT R0, RZ, 0x654, R0 ;  /* 0x00000654ff007816 */ /* 0x000fc80000000000 */
[----:B--2---:R2:W-:Y:S01]  /*38c0*/  SYNCS.ARRIVE.TRANS64.RED.A1T0 RZ, [R0+URZ], RZ ;  /* 0x000000ff00ff79a7 */ /* 0x0045e200081004ff */
[----:B-1----:R-:W-:Y:S01]  /*38d0*/  LOP3.LUT P1, RZ, R6, 0x1, RZ, 0xc0, !PT ;  /* 0x0000000106ff7812 */ /* 0x002fe2000782c0ff */
[----:B--2---:R-:W-:-:S12]  /*38e0*/  BRA.U UP2, `(.L_x_72) ;  /* 0x0000000502087547 */ /* 0x004fd8000b800000 */
[----:B------:R-:W1:Y:S01]  /*38f0*/  LDCU UR8, c[0x0][0x38c] ;  /* 0x00007180ff0877ac */ /* 0x000e620008000800 */
[----:B------:R-:W-:Y:S02]  /*3900*/  PLOP3.LUT P2, PT, PT, PT, PT, 0x80, 0x8 ;  /* 0x000000000008781c */ /* 0x000fe40003f4f070 */
[----:B------:R-:W-:Y:S01]  /*3910*/  SHF.L.U32 R5, R9, 0x1f, RZ ;  /* 0x0000001f09057819 */ /* 0x000fe200000006ff */
[----:B------:R-:W-:Y:S02]  /*3920*/  ULEA UR9, UR19, UR7, 0x3 ;  /* 0x0000000713097291 */ /* 0x000fe4000f8e18ff */
[----:B------:R-:W-:Y:S02]  /*3930*/  ULEA UR10, UR19, UR21, 0x7 ;  /* 0x00000015130a7291 */ /* 0x000fe4000f8e38ff */
[----:B-1----:R-:W-:-:S06]  /*3940*/  UISETP.GE.AND UP0, UPT, UR8, 0x1, UPT ;  /* 0x000000010800788c */ /* 0x002fcc000bf06270 */
[----:B------:R-:W-:-:S05]  /*3950*/  PLOP3.LUT P0, PT, PT, PT, UP0, 0x80, 0x8 ;  /* 0x000000000008781c */ /* 0x000fca0003f0f008 */
[----:B------:R-:W-:-:S08]  /*3960*/  @UP0 ULEA UR8, UR18, UR7, 0x3 ;  /* 0x0000000712080291 */ /* 0x000fd0000f8e18ff */
[----:B------:R-:W-:-:S04]  /*3970*/  @P0 SHF.L.U32 R0, R2, 0x1f, RZ ;  /* 0x0000001f02000819 */ /* 0x000fc800000006ff */
[----:B------:R1:W2:Y:S01]  /*3980*/  @P0 SYNCS.PHASECHK.TRANS64.TRYWAIT P2, [UR8], R0 ;  /* 0x00000000ff0005a7 */ /* 0x0002a20008041108 */
[----:B------:R-:W3:Y:S02]  /*3990*/  SYNCS.PHASECHK.TRANS64.TRYWAIT P0, [UR9+0xf0], R5 ;  /* 0x0000f005ff0075a7 */ /* 0x000ee40008001109 */
[----:B-123--:R-:W-:Y:S05]  /*39a0*/  @!P0 BRA `(.L_x_73) ;  /* 0x0000005800b08947 */ /* 0x00efea0003800000 */
.L_x_155:
[----:B------:R-:W-:Y:S01]  /*39b0*/  UMOV UR16, UR17 ;  /* 0x0000001100107c82 */ /* 0x000fe20008000000 */
[----:B------:R-:W-:Y:S05]  /*39c0*/  BRA.U !UP0, `(.L_x_74) ;  /* 0x0000000108c07547 */ /* 0x000fea000b800000 */
[----:B------:R-:W-:Y:S02]  /*39d0*/  UIADD3 UR16, UPT, UPT, UR20, UR17, URZ ;  /* 0x0000001114107290 */ /* 0x000fe4000fffe0ff */
[----:B------:R-:W-:Y:S01]  /*39e0*/  UPLOP3.LUT UP3, UPT, UPT, UPT, UPT, 0x40, 0x4 ;  /* 0x000000000004789c */ /* 0x000fe20003f6e870 */
[----:B------:R-:W-:Y:S01]  /*39f0*/  UMOV UR15, UR6 ;  /* 0x00000006000f7c82 */ /* 0x000fe20008000000 */
[----:B------:R-:W-:-:S09]  /*3a00*/  UMOV UR46, UR18 ;  /* 0x00000012002e7c82 */ /* 0x000fd20008000000 */
.L_x_77:
[----:B--2---:R-:W-:Y:S01]  /*3a10*/  ULEA UR8, UR46, UR7, 0x3 ;  /* 0x000000072e087291 */ /* 0x004fe2000f8e18ff */
[----:B---3--:R-:W-:Y:S11]  /*3a20*/  @P2 BRA `(.L_x_75) ;  /* 0x00000000000c2947 */ /* 0x008ff60003800000 */
[----:B-1----:R-:W-:Y:S04]  /*3a30*/  SHF.L.U32 R5, R2, 0x1f, RZ ;  /* 0x0000001f02057819 */ /* 0x002fe800000006ff */
[----:B------:R-:W1:Y:S02]  /*3a40*/  SYNCS.PHASECHK.TRANS64.TRYWAIT P0, [UR8], R5 ;  /* 0x00000005ff0075a7 */ /* 0x000e640008001108 */
[----:B-1----:R-:W-:Y:S05]  /*3a50*/  @!P0 BRA `(.L_x_76) ;  /* 0x00000058009c8947 */ /* 0x002fea0003800000 */
.L_x_75:
[----:B------:R-:W-:Y:S01]  /*3a60*/  UISETP.NE.AND UP0, UPT, UR15, 0x1, UPT ;  /* 0x000000010f00788c */ /* 0x000fe2000bf05270 */
[----:B------:R-:W-:Y:S01]  /*3a70*/  PLOP3.LUT P2, PT, PT, PT, PT, 0x80, 0x8 ;  /* 0x000000000008781c */ /* 0x000fe20003f4f070 */
[----:B------:R-:W-:Y:S02]  /*3a80*/  UIADD3 UR18, UPT, UPT, UR46, 0x1, URZ ;  /* 0x000000012e127890 */ /* 0x000fe4000fffe0ff */
[----:B------:R-:W-:Y:S02]  /*3a90*/  ULEA UR32, UR46, UR14, 0x9 ;  /* 0x0000000e2e207291 */ /* 0x000fe4000f8e48ff */
[----:B------:R-:W-:Y:S01]  /*3aa0*/  UISETP.NE.AND UP1, UPT, UR18, 0x8, UPT ;  /* 0x000000081200788c */ /* 0x000fe2000bf25270 */
[----:B------:R-:W-:Y:S01]  /*3ab0*/  PLOP3.LUT P0, PT, PT, PT, UP0, 0x80, 0x8 ;  /* 0x000000000008781c */ /* 0x000fe20003f0f008 */
[----:B------:R-:W-:Y:S02]  /*3ac0*/  UIADD3 UR44, UPT, UPT, UR32, 0x2, URZ ;  /* 0x00000002202c7890 */ /* 0x000fe4000fffe0ff */
[----:B------:R-:W-:Y:S02]  /*3ad0*/  USEL UR31, URZ, 0x1, UP1 ;  /* 0x00000001ff1f7887 */ /* 0x000fe40008800000 */
[----:B------:R-:W-:Y:S02]  /*3ae0*/  USEL UR18, UR18, URZ, UP1 ;  /* 0x000000ff12127287 */ /* 0x000fe40008800000 */
[----:B------:R-:W-:Y:S02]  /*3af0*/  UIADD3 UR40, UPT, UPT, UR32, 0x4, URZ ;  /* 0x0000000420287890 */ /* 0x000fe4000fffe0ff */
[----:B------:R-:W-:Y:S01]  /*3b00*/  @UP0 ULEA UR30, UR18, UR7, 0x3 ;  /* 0x00000007121e0291 */ /* 0x000fe2000f8e18ff */
[----:B------:R-:W-:Y:S01]  /*3b10*/  LOP3.LUT R2, R2, UR31, RZ, 0x3c, !PT ;  /* 0x0000001f02027c12 */ /* 0x000fe2000f8e3cff */
[----:B------:R-:W-:Y:S02]  /*3b20*/  UIADD3 UR36, UPT, UPT, UR32, 0x6, URZ ;  /* 0x0000000620247890 */ /* 0x000fe4000fffe0ff */
[----:B------:R-:W-:Y:S01]  /*3b30*/  UIADD3 UR8, UPT, UPT, UR8, 0x40, URZ ;  /* 0x0000004008087890 */ /* 0x000fe2000fffe0ff */
[----:B-1----:R-:W-:Y:S01]  /*3b40*/  @P0 SHF.L.U32 R0, R2, 0x1f, RZ ;  /* 0x0000001f02000819 */ /* 0x002fe200000006ff */
[----:B------:R-:W-:Y:S02]  /*3b50*/  UIADD3 UR17, UPT, UPT, UR17, 0x1, URZ ;  /* 0x0000000111117890 */ /* 0x000fe4000fffe0ff */
[----:B------:R-:W-:Y:S01]  /*3b60*/  UIADD3 UR15, UPT, UPT, UR15, -0x1, URZ ;  /* 0xffffffff0f0f7890 */ /* 0x000fe2000fffe0ff */
[----:B------:R2:W3:Y:S01]  /*3b70*/  @P0 SYNCS.PHASECHK.TRANS64.TRYWAIT P2, [UR30], R0 ;  /* 0x00000000ff0005a7 */ /* 0x0004e2000804111e */
[----:B------:R-:W-:Y:S02]  /*3b80*/  ULEA UR30, UR46, UR13, 0xa ;  /* 0x0000000d2e1e7291 */ /* 0x000fe4000f8e50ff */
[----:B------:R-:W-:Y:S02]  /*3b90*/  UISETP.NE.AND UP0, UPT, UR17, UR16, UPT ;  /* 0x000000101100728c */ /* 0x000fe4000bf05270 */
[----:B------:R-:W-:Y:S02]  /*3ba0*/  UIADD3 UR42, UPT, UPT, UR30, 0x2, URZ ;  /* 0x000000021e2a7890 */ /* 0x000fe4000fffe0ff */
[----:B------:R-:W-:Y:S02]  /*3bb0*/  UIADD3 UR38, UPT, UPT, UR30, 0x4, URZ ;  /* 0x000000041e267890 */ /* 0x000fe4000fffe0ff */
[----:B------:R-:W-:Y:S01]  /*3bc0*/  UIADD3 UR34, UPT, UPT, UR30, 0x6, URZ ;  /* 0x000000061e227890 */ /* 0x000fe2000fffe0ff */
[----:B------:R-:W-:Y:S01]  /*3bd0*/  UMOV UR33, 0x40004040 ;  /* 0x4000404000217882 */ /* 0x000fe20000000000 */
[----:B------:R-:W-:Y:S01]  /*3be0*/  UMOV UR31, 0x40004040 ;  /* 0x40004040001f7882 */ /* 0x000fe20000000000 */
[----:B------:R-:W-:Y:S01]  /*3bf0*/  UMOV UR45, 0x40004040 ;  /* 0x40004040002d7882 */ /* 0x000fe20000000000 */
[----:B------:R2:W-:Y:S01]  /*3c00*/  UTCIMMA.2CTA gdesc[UR30], gdesc[UR32], tmem[UR10], tmem[UR28], idesc[UR29], UP3 ;  /* 0x00ff1c201e0075ea */ /* 0x0005e20009a0010a */
[----:B------:R-:W-:Y:S01]  /*3c10*/  UPLOP3.LUT UP3, UPT, UPT, UPT, UPT, 0x80, 0x8 ;  /* 0x000000000008789c */ /* 0x000fe20003f6f070 */
[----:B------:R-:W-:Y:S01]  /*3c20*/  UMOV UR43, 0x40004040 ;  /* 0x40004040002b7882 */ /* 0x000fe20000000000 */
[----:B------:R-:W-:Y:S01]  /*3c30*/  UMOV UR41, 0x40004040 ;  /* 0x4000404000297882 */ /* 0x000fe20000000000 */
[----:B------:R2:W-:Y:S01]  /*3c40*/  UTCIMMA.2CTA gdesc[UR42], gdesc[UR44], tmem[UR10], tmem[UR26], idesc[UR27], UPT ;  /* 0x00ff1a2c2a0075ea */ /* 0x0005e2000ba0010a */
[----:B------:R-:W-:Y:S01]  /*3c50*/  UMOV UR39, 0x40004040 ;  /* 0x4000404000277882 */ /* 0x000fe20000000000 */
[----:B------:R-:W-:Y:S01]  /*3c60*/  UMOV UR37, 0x40004040 ;  /* 0x4000404000257882 */ /* 0x000fe20000000000 */
[----:B------:R-:W-:Y:S01]  /*3c70*/  UMOV UR35, 0x40004040 ;  /* 0x4000404000237882 */ /* 0x000fe20000000000 */
[----:B------:R2:W-:Y:S01]  /*3c80*/  UTCIMMA.2CTA gdesc[UR38], gdesc[UR40], tmem[UR10], tmem[UR24], idesc[UR25], UPT ;  /* 0x00ff1828260075ea */ /* 0x0005e2000ba0010a */
[----:B------:R2:W-:Y:S01]  /*3c90*/  UTCIMMA.2CTA gdesc[UR34], gdesc[UR36], tmem[UR10], tmem[UR22], idesc[UR23], UPT ;  /* 0x00ff1624220075ea */ /* 0x0005e2000ba0010a */
[----:B------:R2:W-:Y:S01]  /*3ca0*/  UTCBAR.2CTA.MULTICAST [UR8], URZ, UR12 ;  /* 0x000000ff080073e9 */ /* 0x0005e2000820080c */
[----:B------:R-:W-:Y:S01]  /*3cb0*/  UMOV UR46, UR18 ;  /* 0x00000012002e7c82 */ /* 0x000fe20008000000 */
[----:B------:R-:W-:Y:S05]  /*3cc0*/  BRA.U UP0, `(.L_x_77) ;  /* 0xfffffffd00507547 */ /* 0x000fea000b83ffff */
.L_x_74:
[----:B------:R-:W-:Y:S01]  /*3cd0*/  UIADD3 UR9, UPT, UPT, UR9, 0xd0, URZ ;  /* 0x000000d009097890 */ /* 0x000fe2000fffe0ff */
[----:B------:R-:W-:-:S08]  /*3ce0*/  UMOV UR17, UR16 ;  /* 0x0000001000117c82 */ /* 0x000fd00008000000 */
[----:B------:R4:W-:Y:S01]  /*3cf0*/  UTCBAR.2CTA.MULTICAST [UR9], URZ, UR11 ;  /* 0x000000ff090073e9 */ /* 0x0009e2000820080b */
[----:B------:R-:W-:Y:S02]  /*3d00*/  NOP ;  /* 0x0000000000007918 */ /* 0x000fe40000000000 */
.L_x_72:
[----:B------:R-:W-:Y:S01]  /*3d10*/  UIADD3 UR19, UPT, UPT, UR19, 0x1, URZ ;  /* 0x0000000113137890 */ /* 0x000fe2000fffe0ff */
[----:B------:R-:W-:-:S03]  /*3d20*/  ISETP.NE.AND P0, PT, R8, 0x2, PT ;  /* 0x000000020800780c */ /* 0x000fc60003f05270 */
[----:B------:R-:W-:Y:S01]  /*3d30*/  UISETP.NE.AND UP0, UPT, UR19, 0x4, UPT ;  /* 0x000000041300788c */ /* 0x000fe2000bf05270 */
[----:B-12---:R-:W-:Y:S02]  /*3d40*/  SEL R0, RZ, 0x1, P0 ;  /* 0x00000001ff007807 */ /* 0x006fe40000000000 */
[----:B------:R-:W-:Y:S01]  /*3d50*/  SEL R8, R8, RZ, P0 ;  /* 0x000000ff08087207 */ /* 0x000fe20000000000 */
[----:B------:R-:W-:Y:S01]  /*3d60*/  USEL UR8, URZ, 0x1, UP0 ;  /* 0x00000001ff087887 */ /* 0x000fe20008000000 */
[----:B------:R-:W-:Y:S01]  /*3d70*/  LOP3.LUT R3, R3, R0, RZ, 0x3c, !PT ;  /* 0x0000000003037212 */ /* 0x000fe200078e3cff */
[----:B------:R-:W-:-:S04]  /*3d80*/  USEL UR19, UR19, URZ, UP0 ;  /* 0x000000ff13137287 */ /* 0x000fc80008000000 */
[----:B------:R-:W-:Y:S01]  /*3d90*/  LOP3.LUT R9, R9, UR8, RZ, 0x3c, !PT ;  /* 0x0000000809097c12 */ /* 0x000fe2000f8e3cff */
[----:B------:R-:W-:Y:S07]  /*3da0*/  @P1 BRA `(.L_x_78) ;  /* 0xfffffff800881947 */ /* 0x000fee000383ffff */
[----:B------:R-:W1:Y:S01]  /*3db0*/  S2UR UR6, SR_CgaCtaId ;  /* 0x00000000000679c3 */ /* 0x000e620000008800 */
[----:B------:R-:W-:Y:S01]  /*3dc0*/  ELECT P0, URZ, PT ;  /* 0x0000000000ff782f */ /* 0x000fe20003800000 */
[----:B------:R-:W-:Y:S01]  /*3dd0*/  HFMA2 R0, -RZ, RZ, 0, 5.9604644775390625e-08 ;  /* 0x00000001ff007431 */ /* 0x000fe200000001ff */
[----:B------:R-:W-:-:S05]  /*3de0*/  UMOV UR8, 0x40 ;  /* 0x0000004000087882 */ /* 0x000fca0000000000 */
[----:B------:R-:W-:Y:S01]  /*3df0*/  UVIRTCOUNT.DEALLOC.SMPOOL 0x80 ;  /* 0x000000800000784c */ /* 0x000fe20000000000 */
[----:B------:R-:W-:Y:S02]  /*3e00*/  UISETP.NE.AND UP0, UPT, UR5, URZ, UPT ;  /* 0x000000ff0500728c */ /* 0x000fe4000bf05270 */
[----:B-1----:R-:W-:-:S09]  /*3e10*/  ULEA UR6, UR6, UR8, 0x18 ;  /* 0x0000000806067291 */ /* 0x002fd2000f8ec0ff */
[----:B------:R1:W-:Y:S01]  /*3e20*/  @P0 STS.U8 [UR6+0x1c], R0 ;  /* 0x00001c00ff000988 */ /* 0x0003e20008000006 */
[----:B------:R-:W-:Y:S05]  /*3e30*/  BRA.U UP0, `(.L_x_79) ;  /* 0x0000000100a07547 */ /* 0x000fea000b800000 */
[----:B------:R-:W-:Y:S01]  /*3e40*/  UIADD3 UR5, UPT, UPT, UR7, 0xf0, URZ ;  /* 0x000000f007057890 */ /* 0x000fe2000fffe0ff */
[----:B------:R-:W-:-:S03]  /*3e50*/  SHF.L.U32 R3, R9, 0x1f, RZ ;  /* 0x0000001f09037819 */ /* 0x000fc600000006ff */
[----:B------:R-:W-:-:S09]  /*3e60*/  ULEA UR8, UR19, UR5, 0x3 ;  /* 0x0000000513087291 */ /* 0x000fd2000f8e18ff */
[----:B------:R-:W2:Y:S02]  /*3e70*/  SYNCS.PHASECHK.TRANS64.TRYWAIT P0, [UR8], R3 ;  /* 0x00000003ff0075a7 */ /* 0x000ea40008001108 */
[----:B--2---:R-:W-:Y:S05]  /*3e80*/  @!P0 BRA `(.L_x_80) ;  /* 0x0000005400a88947 */ /* 0x004fea0003800000 */
.L_x_158:
[----:B----4-:R-:W-:-:S04]  /*3e90*/  UIADD3 UR9, UPT, UPT, UR19, 0x1, URZ ;  /* 0x0000000113097890 */ /* 0x010fc8000fffe0ff */
        /* <DEDUP_REMOVED lines=8> */
.L_x_160:
        /* <DEDUP_REMOVED lines=9> */
.L_x_162:
[----:B------:R-:W-:-:S04]  /*3fb0*/  UIADD3 UR9, UPT, UPT, UR9, 0x1, URZ ;  /* 0x0000000109097890 */ /* 0x000fc8000fffe0ff */
[----:B------:R-:W-:-:S04]  /*3fc0*/  UISETP.NE.AND UP1, UPT, UR9, 0x4, UPT ;  /* 0x000000040900788c */ /* 0x000fc8000bf25270 */
[----:B------:R-:W-:Y:S02]  /*3fd0*/  USEL UR8, URZ, 0x1, UP1 ;  /* 0x00000001ff087887 */ /* 0x000fe40008800000 */
[----:B------:R-:W-:-:S04]  /*3fe0*/  USEL UR9, UR9, URZ, UP1 ;  /* 0x000000ff09097287 */ /* 0x000fc80008800000 */
[----:B------:R-:W-:Y:S01]  /*3ff0*/  ULEA UR9, UR9, UR5, 0x3 ;  /* 0x0000000509097291 */ /* 0x000fe2000f8e18ff */
[----:B-1----:R-:W-:-:S04]  /*4000*/  LOP3.LUT R3, R2, UR8, RZ, 0x3c, !PT ;  /* 0x0000000802037c12 */ /* 0x002fc8000f8e3cff */
[----:B------:R-:W-:Y:S01]  /*4010*/  SHF.L.U32 R3, R3, 0x1f, RZ ;  /* 0x0000001f03037819 */ /* 0x000fe200000006ff */
[----:B------:R-:W-:-:S04]  /*4020*/  IMAD.U32 R0, RZ, RZ, UR9 ;  /* 0x00000009ff007e24 */ /* 0x000fc8000f8e00ff */
[----:B------:R1:W2:Y:S03]  /*4030*/  SYNCS.PHASECHK.TRANS64.TRYWAIT P0, [R0+URZ], R3 ;  /* 0x00000003000075a7 */ /* 0x0002a600080011ff */
[----:B--2---:R-:W-:Y:S05]  /*4040*/  @!P0 NANOSLEEP.SYNCS 0x989680 ;  /* 0x009896800000895d */ /* 0x004fea0003900000 */
[----:B------:R-:W2:Y:S02]  /*4050*/  @!P0 SYNCS.PHASECHK.TRANS64 P0, [R0+URZ], R3 ;  /* 0x00000003000085a7 */ /* 0x000ea400080010ff */
[----:B--2---:R-:W-:Y:S05]  /*4060*/  @P0 BRA `(.L_x_83) ;  /* 0x0000000000200947 */ /* 0x004fea0003800000 */
.L_x_84:
[----:B--2---:R2:W4:Y:S02]  /*4070*/  SYNCS.PHASECHK.TRANS64.TRYWAIT P0, [R0+URZ], R3 ;  /* 0x00000003000075a7 */ /* 0x00452400080011ff */
[----:B----4-:R-:W-:Y:S05]  /*4080*/  @!P0 NANOSLEEP.SYNCS 0x989680 ;  /* 0x009896800000895d */ /* 0x010fea0003900000 */
[----:B------:R-:W4:Y:S02]  /*4090*/  @!P0 SYNCS.PHASECHK.TRANS64 P0, [R0+URZ], R3 ;  /* 0x00000003000085a7 */ /* 0x000f2400080010ff */
[----:B----4-:R-:W-:Y:S05]  /*40a0*/  @!P0 BRA `(.L_x_84) ;  /* 0xfffffffc00f08947 */ /* 0x010fea000383ffff */
[----:B------:R-:W-:Y:S05]  /*40b0*/  BRA `(.L_x_83) ;  /* 0x00000000000c7947 */ /* 0x000fea0003800000 */
.L_x_79:
[----:B------:R-:W-:-:S04]  /*40c0*/  UIADD3 UR5, UPT, UPT, UR7, 0x130, URZ ;  /* 0x0000013007057890 */ /* 0x000fc8000fffe0ff */
[----:B------:R-:W-:-:S09]  /*40d0*/  UPRMT UR5, UR4, 0x654, UR5 ;  /* 0x0000065404057896 */ /* 0x000fd20008000005 */
[----:B------:R-:W-:Y:S03]  /*40e0*/  SYNCS.ARRIVE.TRANS64.RED.A1T0 RZ, [UR5], RZ ;  /* 0x000000ffffff79a7 */ /* 0x000fe60008100405 */
.L_x_83:
[----:B-12---:R-:W-:Y:S01]  /*40f0*/  SHF.L.U32 R3, RZ, 0x1f, RZ ;  /* 0x0000001fff037819 */ /* 0x006fe200000006ff */
[----:B------:R-:W-:Y:S01]  /*4100*/  UIADD3 UR5, UPT, UPT, UR7, 0x130, URZ ;  /* 0x0000013007057890 */ /* 0x000fe2000fffe0ff */
[----:B------:R-:W-:Y:S02]  /*4110*/  PLOP3.LUT P0, PT, PT, PT, UP0, 0x80, 0x8 ;  /* 0x000000000008781c */ /* 0x000fe40003f0f008 */
[----:B------:R-:W1:Y:S02]  /*4120*/  SYNCS.PHASECHK.TRANS64.TRYWAIT P1, [UR7+0x130], R3 ;  /* 0x00013003ff0075a7 */ /* 0x000e640008021107 */
[----:B-1----:R-:W-:Y:S09]  /*4130*/  @!P1 BRA `(.L_x_85) ;  /* 0x0000005400449947 */ /* 0x002ff20003800000 */
.L_x_164:
[----:B------:R-:W-:Y:S01]  /*4140*/  @!UP0 UPRMT UR5, UR4, 0x654, UR5 ;  /* 0x0000065404058896 */ /* 0x000fe20008000005 */
[----:B------:R-:W-:Y:S02]  /*4150*/  UMOV UR8, 0xffff ;  /* 0x0000ffff00087882 */ /* 0x000fe40000000000 */
[----:B------:R-:W-:-:S06]  /*4160*/  UMOV UR4, 0x1 ;  /* 0x0000000100047882 */ /* 0x000fcc0000000000 */
[----:B------:R-:W-:Y:S01]  /*4170*/  @!P0 SYNCS.ARRIVE.TRANS64.RED.A1T0 RZ, [UR5], RZ ;  /* 0x000000ffffff89a7 */ /* 0x000fe20008100405 */
[----:B------:R-:W-:Y:S01]  /*4180*/  NOP ;  /* 0x0000000000007918 */ /* 0x000fe20000000000 */
[----:B-1----:R-:W1:Y:S01]  /*4190*/  LDS R0, [UR6+0x14] ;  /* 0x00001406ff007984 */ /* 0x002e620008000800 */
[----:B------:R-:W-:-:S04]  /*41a0*/  ULOP3.LUT UR5, UR21, 0xffff, URZ, 0xc0, !UPT ;  /* 0x0000ffff15057892 */ /* 0x000fc8000f8ec0ff */
[----:B------:R-:W-:-:S04]  /*41b0*/  USHF.R.U32.HI UR5, URZ, 0x5, UR5 ;  /* 0x00000005ff057899 */ /* 0x000fc80008011605 */
[----:B------:R-:W-:Y:S02]  /*41c0*/  USHF.L.U32 UR8, UR8, UR5, URZ ;  /* 0x0000000508087299 */ /* 0x000fe400080006ff */
[----:B------:R-:W-:-:S04]  /*41d0*/  USHF.L.U32 UR4, UR4, UR5, URZ ;  /* 0x0000000504047299 */ /* 0x000fc800080006ff */
[----:B-1----:R-:W-:-:S04]  /*41e0*/  LOP3.LUT R0, R0, UR8, RZ, 0xc0, !PT ;  /* 0x0000000800007c12 */ /* 0x002fc8000f8ec0ff */
[----:B------:R-:W-:-:S13]  /*41f0*/  ISETP.NE.AND P0, PT, R0, UR8, PT ;  /* 0x0000000800007c0c */ /* 0x000fda000bf05270 */
[----:B------:R-:W-:Y:S05]  /*4200*/  @P0 BRA `(.L_x_86) ;  /* 0x0000000000580947 */ /* 0x000fea0003800000 */
[----:B------:R-:W1:Y:S02]  /*4210*/  LDS R0, [UR6+0x18] ;  /* 0x00001806ff007984 */ /* 0x000e640008000800 */
[----:B-1----:R-:W-:-:S04]  /*4220*/  LOP3.LUT R0, R0, UR4, RZ, 0xc0, !PT ;  /* 0x0000000400007c12 */ /* 0x002fc8000f8ec0ff */
[----:B------:R-:W-:-:S13]  /*4230*/  ISETP.NE.AND P0, PT, R0, UR4, PT ;  /* 0x0000000400007c0c */ /* 0x000fda000bf05270 */
[----:B------:R-:W-:Y:S05]  /*4240*/  @P0 BRA `(.L_x_87) ;  /* 0x00000000003c0947 */ /* 0x000fea0003800000 */
[----:B------:R-:W1:Y:S01]  /*4250*/  S2R R2, SR_LANEID ;  /* 0x0000000000027919 */ /* 0x000e620000000000 */
[----:B------:R-:W-:Y:S01]  /*4260*/  ULOP3.LUT UR8, URZ, UR8, URZ, 0x33, !UPT ;  /* 0x00000008ff087292 */ /* 0x000fe2000f8e33ff */
[----:B------:R-:W-:Y:S01]  /*4270*/  LOP3.LUT R4, RZ, UR4, RZ, 0x33, !PT ;  /* 0x00000004ff047c12 */ /* 0x000fe2000f8e33ff */
[----:B------:R-:W-:Y:S02]  /*4280*/  VOTEU.ANY UR7, UPT, PT ;  /* 0x0000000000077886 */ /* 0x000fe400038e0100 */
[----:B------:R-:W-:Y:S01]  /*4290*/  UFLO.U32 UR7, UR7 ;  /* 0x00000007000772bd */ /* 0x000fe200080e0000 */
[----:B------:R-:W2:Y:S01]  /*42a0*/  REDUX UR4, R4 ;  /* 0x00000000040473c4 */ /* 0x000ea20000000000 */
[----:B------:R-:W-:-:S06]  /*42b0*/  IMAD.U32 R0, RZ, RZ, UR8 ;  /* 0x00000008ff007e24 */ /* 0x000fcc000f8e00ff */
[----:B------:R1:W-:Y:S01]  /*42c0*/  UTCATOMSWS.AND URZ, UR8 ;  /* 0x0000000800ff79e3 */ /* 0x0003e20008000000 */
[----:B------:R-:W3:Y:S01]  /*42d0*/  REDUX UR5, R0 ;  /* 0x00000000000573c4 */ /* 0x000ee20000000000 */
[----:B-1----:R-:W-:Y:S01]  /*42e0*/  ISETP.EQ.U32.AND P0, PT, R2, UR7, PT ;  /* 0x0000000702007c0c */ /* 0x002fe2000bf02070 */
[----:B--2---:R-:W-:Y:S01]  /*42f0*/  IMAD.U32 R2, RZ, RZ, UR4 ;  /* 0x00000004ff027e24 */ /* 0x004fe2000f8e00ff */
[----:B---3--:R-:W-:-:S11]  /*4300*/  MOV R3, UR5 ;  /* 0x0000000500037c02 */ /* 0x008fd60008000f00 */
[----:B------:R1:W-:Y:S04]  /*4310*/  @P0 ATOMS.AND RZ, [UR6+0x14], R3 ;  /* 0x00001403ffff098c */ /* 0x0003e8000a800006 */
[----:B------:R1:W-:Y:S01]  /*4320*/  @P0 ATOMS.AND RZ, [UR6+0x18], R2 ;  /* 0x00001802ffff098c */ /* 0x0003e2000a800006 */
[----:B------:R-:W-:Y:S05]  /*4330*/  BRA `(.L_x_88) ;  /* 0x0000000000147947 */ /* 0x000fea0003800000 */
.L_x_87:
[----:B------:R-:W-:Y:S02]  /*4340*/  MOV R2, 0x4360 ;  /* 0x0000436000027802 */ /* 0x000fe40000000f00 */
[----:B---345:R-:W-:Y:S05]  /*4350*/  CALL.REL.NOINC `($__internal_0_$__cuda_sm10x_tcgen05_guardrail_trap_col_being_dealloced_not_returned_by_alloc) ;  /* 0x0000005400987944 */ /* 0x038fea0003c00000 */
[----:B------:R-:W-:Y:S05]  /*4360*/  BRA `(.L_x_88) ;  /* 0x0000000000087947 */ /* 0x000fea0003800000 */
.L_x_86:
[----:B------:R-:W-:Y:S02]  /*4370*/  MOV R2, 0x4390 ;  /* 0x0000439000027802 */ /* 0x000fe40000000f00 */
[----:B---345:R-:W-:Y:S05]  /*4380*/  CALL.REL.NOINC `($__internal_2_$__cuda_sm10x_tcgen05_guardrail_trap_unallocated_columns_being_dealloced) ;  /* 0x0000005400a47944 */ /* 0x038fea0003c00000 */
.L_x_88:
[----:B------:R-:W-:Y:S01]  /*4390*/  NOP ;  /* 0x0000000000007918 */ /* 0x000fe20000000000 */
[----:B----4-:R-:W-:Y:S05]  /*43a0*/  EXIT ;  /* 0x000000000000794d */ /* 0x010fea0003800000 */
.L_x_59:
[----:B------:R-:W-:-:S09]  /*43b0*/  UISETP.NE.OR UP5, UPT, UR10, 0x3, !UP5 ;  /* 0x000000030a00788c */ /* 0x000fd2000efa5670 */
[----:B------:R-:W-:Y:S05]  /*43c0*/  BRA.U UP5, `(.L_x_89) ;  /* 0x0000000d05407547 */ /* 0x000fea000b800000 */
[----:B------:R-:W1:Y:S01]  /*43d0*/  LDC R0, c[0x0][0xb30] ;  /* 0x0002cc00ff007b82 */ /* 0x000e620000000800 */
[----:B------:R-:W2:Y:S01]  /*43e0*/  LDCU.64 UR8, c[0x0][0x888] ;  /* 0x00011100ff0877ac */ /* 0x000ea20008000a00 */
[----:B------:R-:W-:Y:S02]  /*43f0*/  HFMA2 R29, -RZ, RZ, 0, 0 ;  /* 0x00000000ff1d7431 */ /* 0x000fe400000001ff */
[----:B------:R-:W-:Y:S01]  /*4400*/  IMAD.MOV.U32 R31, RZ, RZ, 0x1 ;  /* 0x00000001ff1f7424 */ /* 0x000fe200078e00ff */
[----:B------:R-:W-:Y:S01]  /*4410*/  MOV R23, 0x2000 ;  /* 0x0000200000177802 */ /* 0x000fe20000000f00 */
[----:B------:R-:W3:Y:S01]  /*4420*/  LDCU.64 UR4, c[0x0][0x890] ;  /* 0x00011200ff0477ac */ /* 0x000ee20008000a00 */
[----:B------:R-:W-:Y:S01]  /*4430*/  IMAD.MOV.U32 R30, RZ, RZ, RZ ;  /* 0x000000ffff1e7224 */ /* 0x000fe200078e00ff */
[----:B------:R-:W4:Y:S01]  /*4440*/  LDC R19, c[0x0][0x370] ;  /* 0x0000dc00ff137b82 */ /* 0x000f220000000800 */
[----:B------:R-:W-:Y:S01]  /*4450*/  UMOV UR6, 0x400 ;  /* 0x0000040000067882 */ /* 0x000fe20000000000 */
[----:B------:R-:W-:-:S02]  /*4460*/  UPLOP3.LUT UP1, UPT, UPT, UPT, UPT, 0x40, 0x4 ;  /* 0x000000000004789c */ /* 0x000fc40003f2e870 */
[----:B------:R-:W-:-:S04]  /*4470*/  ULEA UR6, UR37, UR6, 0x18 ;  /* 0x0000000625067291 */ /* 0x000fc8000f8ec0ff */
[----:B------:R-:W4:Y:S01]  /*4480*/  LDC R2, c[0x0][0xb0c] ;  /* 0x0002c300ff027b82 */ /* 0x000f220000000800 */
[----:B------:R-:W-:Y:S02]  /*4490*/  UIADD3 UR13, UPT, UPT, UR6, 0x88, URZ ;  /* 0x00000088060d7890 */ /* 0x000fe4000fffe0ff */
[----:B--2---:R-:W-:Y:S02]  /*44a0*/  UISETP.NE.U32.AND UP2, UPT, UR8, URZ, UPT ;  /* 0x000000ff0800728c */ /* 0x004fe4000bf45070 */
[----:B------:R-:W-:Y:S02]  /*44b0*/  UIADD3 UR17, UPT, UPT, UR6, 0x80, URZ ;  /* 0x0000008006117890 */ /* 0x000fe4000fffe0ff */
[----:B---3--:R-:W-:Y:S01]  /*44c0*/  UISETP.NE.U32.AND UP3, UPT, UR4, URZ, UPT ;  /* 0x000000ff0400728c */ /* 0x008fe2000bf65070 */
[----:B------:R-:W2:Y:S01]  /*44d0*/  LDC R18, c[0x0][0xb20] ;  /* 0x0002c800ff127b82 */ /* 0x000ea20000000800 */
[----:B-1----:R-:W-:Y:S01]  /*44e0*/  ISETP.NE.AND P1, PT, R0, 0x1, PT ;  /* 0x000000010000780c */ /* 0x002fe20003f25270 */
[----:B------:R-:W-:-:S02]  /*44f0*/  UISETP.NE.AND.EX UP2, UPT, UR9, URZ, UPT, UP2 ;  /* 0x000000ff0900728c */ /* 0x000fc4000bf45320 */
[----:B------:R-:W-:Y:S02]  /*4500*/  UPRMT UR13, UR37, 0x654, UR13 ;  /* 0x00000654250d7896 */ /* 0x000fe4000800000d */
[----:B------:R-:W-:Y:S02]  /*4510*/  UISETP.NE.AND.EX UP3, UPT, UR5, URZ, UPT, UP3 ;  /* 0x000000ff0500728c */ /* 0x000fe4000bf65330 */
[----:B------:R-:W1:Y:S08]  /*4520*/  LDC.64 R32, c[0x0][0x348] ;  /* 0x0000d200ff207b82 */ /* 0x000e700000000a00 */
[----:B------:R-:W3:Y:S08]  /*4530*/  LDC.64 R16, c[0x0][0xb10] ;  /* 0x0002c400ff107b82 */ /* 0x000ef00000000a00 */
[----:B------:R-:W1:Y:S08]  /*4540*/  LDC.64 R6, c[0x0][0xb18] ;  /* 0x0002c600ff067b82 */ /* 0x000e700000000a00 */
[----:B------:R-:W1:Y:S08]  /*4550*/  LDC.64 R4, c[0x0][0xb28] ;  /* 0x0002ca00ff047b82 */ /* 0x000e700000000a00 */
[----:B--2-4-:R-:W1:Y:S02]  /*4560*/  LDC R22, c[0x0][0x374] ;  /* 0x0000dd00ff167b82 */ /* 0x014e640000000800 */
.L_x_98:
[C---:B------:R-:W-:Y:S02]  /*4570*/  LEA R0, R30.reuse, UR6, 0x3 ;  /* 0x000000061e007c11 */ /* 0x040fe4000f8e18ff */
[----:B------:R-:W-:Y:S02]  /*4580*/  SHF.L.U32 R3, R29, 0x1f, RZ ;  /* 0x0000001f1d037819 */ /* 0x000fe400000006ff */
[----:B------:R-:W-:Y:S02]  /*4590*/  LEA R24, R30, UR6, 0x4 ;  /* 0x000000061e187c11 */ /* 0x000fe4000f8e20ff */
[----:B--2---:R-:W2:Y:S02]  /*45a0*/  SYNCS.PHASECHK.TRANS64.TRYWAIT P0, [R0+URZ+0xb0], R3 ;  /* 0x0000b003000075a7 */ /* 0x004ea400080011ff */
[----:B--2---:R-:W-:Y:S05]  /*45b0*/  @!P0 BRA `(.L_x_90) ;  /* 0x00000050003c8947 */ /* 0x004fea0003800000 */
.L_x_165:
[----:B------:R-:W-:Y:S01]  /*45c0*/  ISETP.GE.AND P0, PT, R72, 0x1, PT ;  /* 0x000000014800780c */ /* 0x000fe20003f06270 */
[----:B------:R-:W4:Y:S01]  /*45d0*/  LDS.128 R24, [R24+0x140] ;  /* 0x0001400018187984 */ /* 0x000f220000000c00 */
[----:B--2---:R-:W-:Y:S01]  /*45e0*/  VIADD R0, R0, 0xc0 ;  /* 0x000000c000007836 */ /* 0x004fe20000000000 */
[----:B------:R-:W-:Y:S01]  /*45f0*/  @!PT LDS RZ, [RZ] ;  /* 0x00000000fffff984 */ /* 0x000fe20000000800 */
[----:B------:R-:W-:Y:S01]  /*4600*/  @!PT LDS RZ, [RZ] ;  /* 0x00000000fffff984 */ /* 0x000fe20000000800 */
[----:B------:R-:W-:Y:S01]  /*4610*/  @!PT LDS RZ, [RZ] ;  /* 0x00000000fffff984 */ /* 0x000fe20000000800 */
[----:B------:R-:W-:Y:S01]  /*4620*/  @!PT LDS RZ, [RZ] ;  /* 0x00000000fffff984 */ /* 0x000fe20000000800 */
[----:B------:R2:W-:Y:S06]  /*4630*/  MEMBAR.ALL.CTA ;  /* 0x0000000000007992 */ /* 0x0005ec0000008000 */
[----:B--2---:R-:W2:Y:S01]  /*4640*/  FENCE.VIEW.ASYNC.S ;  /* 0x00000000000073c6 */ /* 0x004ea20000000000 */
[----:B------:R-:W-:Y:S04]  /*4650*/  PRMT R0, RZ, 0x654, R0 ;  /* 0x00000654ff007816 */ /* 0x000fe80000000000 */
[----:B--2---:R2:W-:Y:S01]  /*4660*/  SYNCS.ARRIVE.TRANS64.RED.A1T0 RZ, [R0+URZ], RZ ;  /* 0x000000ff00ff79a7 */ /* 0x0045e200081004ff */
[----:B----4-:R-:W-:Y:S11]  /*4670*/  LOP3.LUT P3, RZ, R26, 0x1, RZ, 0xc0, !PT ;  /* 0x000000011aff7812 */ /* 0x010ff6000786c0ff */
[----:B------:R-:W-:Y:S02]  /*4680*/  @!UPT UIADD3 URZ, UPT, UPT, URZ, URZ, URZ ;  /* 0x000000fffffff290 */ /* 0x000fe4000fffe0ff */
[----:B------:R-:W-:Y:S02]  /*4690*/  @P3 MOV R13, R24 ;  /* 0x00000018000d3202 */ /* 0x000fe40000000f00 */
[----:B------:R-:W-:Y:S01]  /*46a0*/  @P3 LOP3.LUT R8, R25, 0xffff, RZ, 0xc0, !PT ;  /* 0x0000ffff19083812 */ /* 0x000fe200078ec0ff */
[----:B--2---:R-:W-:Y:S06]  /*46b0*/  @!P0 BRA `(.L_x_91) ;  /* 0x0000000000a48947 */ /* 0x004fec0003800000 */
[----:B-1----:R-:W-:Y:S01]  /*46c0*/  IMAD.HI.U32 R35, R22, R7, RZ ;  /* 0x0000000716237227 */ /* 0x002fe200078e00ff */
[----:B------:R-:W-:Y:S02]  /*46d0*/  ISETP.NE.AND P0, PT, R6, 0x1, PT ;  /* 0x000000010600780c */ /* 0x000fe40003f05270 */
[----:B------:R-:W-:Y:S01]  /*46e0*/  ISETP.NE.AND P2, PT, R72, 0x1, PT ;  /* 0x000000014800780c */ /* 0x000fe20003f45270 */
[----:B---3--:R-:W-:Y:S01]  /*46f0*/  IMAD.HI.U32 R34, R19, R16, RZ ;  /* 0x0000001013227227 */ /* 0x008fe200078e00ff */
[----:B------:R-:W-:Y:S02]  /*4700*/  SHF.R.U32.HI R35, RZ, R18, R35 ;  /* 0x00000012ff237219 */ /* 0x000fe40000011623 */
[----:B------:R-:W-:Y:S01]  /*4710*/  ISETP.NE.AND P4, PT, R2, 0x1, PT ;  /* 0x000000010200780c */ /* 0x000fe20003f85270 */
[----:B------:R-:W-:Y:S01]  /*4720*/  IMAD.HI.U32 R36, R13, R16, RZ ;  /* 0x000000100d247227 */ /* 0x000fe200078e00ff */
[----:B------:R-:W-:Y:S02]  /*4730*/  SHF.R.U32.HI R34, RZ, R17, R34 ;  /* 0x00000011ff227219 */ /* 0x000fe40000011622 */
[----:B------:R-:W-:Y:S01]  /*4740*/  SEL R3, R22, R35, !P0 ;  /* 0x0000002316037207 */ /* 0x000fe20004000000 */
[C---:B------:R-:W-:Y:S01]  /*4750*/  IMAD.HI.U32 R35, R8.reuse, R7, RZ ;  /* 0x0000000708237227 */ /* 0x040fe200078e00ff */
[----:B------:R-:W-:Y:S02]  /*4760*/  SEL R11, R19, R34, !P4 ;  /* 0x00000022130b7207 */ /* 0x000fe40006000000 */
[----:B------:R-:W-:Y:S01]  /*4770*/  SHF.R.U32.HI R36, RZ, R17, R36 ;  /* 0x00000011ff247219 */ /* 0x000fe20000011624 */
[----:B------:R-:W-:Y:S01]  /*4780*/  IMAD.HI.U32 R38, R3, R4, RZ ;  /* 0x0000000403267227 */ /* 0x000fe200078e00ff */
[----:B------:R-:W-:Y:S03]  /*4790*/  SHF.R.U32.HI R35, RZ, R18, R35 ;  /* 0x00000012ff237219 */ /* 0x000fe60000011623 */
[----:B------:R-:W-:Y:S01]  /*47a0*/  IMAD.HI.U32 R34, R11, R4, RZ ;  /* 0x000000040b227227 */ /* 0x000fe200078e00ff */
[----:B------:R-:W-:Y:S02]  /*47b0*/  @P2 SHF.R.U32.HI R3, RZ, R5, R38 ;  /* 0x00000005ff032219 */ /* 0x000fe40000011626 */
[----:B------:R-:W-:Y:S02]  /*47c0*/  SEL R9, R8, R35, !P0 ;  /* 0x0000002308097207 */ /* 0x000fe40004000000 */
[----:B------:R-:W-:Y:S01]  /*47d0*/  @P2 SHF.R.U32.HI R11, RZ, R5, R34 ;  /* 0x00000005ff0b2219 */ /* 0x000fe20000011622 */
[C---:B------:R-:W-:Y:S01]  /*47e0*/  IMAD R10, R72.reuse, R3, RZ ;  /* 0x00000003480a7224 */ /* 0x040fe200078e02ff */
[----:B------:R-:W-:Y:S01]  /*47f0*/  SEL R3, R13, R36, !P4 ;  /* 0x000000240d037207 */ /* 0x000fe20006000000 */
[C---:B------:R-:W-:Y:S03]  /*4800*/  IMAD.HI.U32 R14, R9.reuse, R4, RZ ;  /* 0x00000004090e7227 */ /* 0x040fe600078e00ff */
[----:B------:R-:W-:Y:S01]  /*4810*/  ISETP.GE.AND P0, PT, R9, R10, PT ;  /* 0x0000000a0900720c */ /* 0x000fe20003f06270 */
[C---:B------:R-:W-:Y:S01]  /*4820*/  IMAD R12, R72.reuse, R11, RZ ;  /* 0x0000000b480c7224 */ /* 0x040fe200078e02ff */
[-C--:B------:R-:W-:Y:S04]  /*4830*/  SHF.R.U32.HI R14, RZ, R5.reuse, R14 ;  /* 0x00000005ff0e7219 */ /* 0x080fe8000001160e */
[----:B------:R-:W-:Y:S02]  /*4840*/  ISETP.GE.OR P0, PT, R3, R12, P0 ;  /* 0x0000000c0300720c */ /* 0x000fe40000706670 */
[----:B------:R-:W-:Y:S05]  /*4850*/  SEL R15, R9, R14, !P2 ;  /* 0x0000000e090f7207 */ /* 0x000fea0005000000 */
[----:B------:R-:W-:Y:S04]  /*4860*/  IMAD.MOV R14, RZ, RZ, -R15 ;  /* 0x000000ffff0e7224 */ /* 0x000fe800078e0a0f */
[----:B------:R-:W-:Y:S02]  /*4870*/  IMAD R14, R72, R14, R9 ;  /* 0x0000000e480e7224 */ /* 0x000fe400078e0209 */
[C---:B------:R-:W-:Y:S05]  /*4880*/  @!P0 IMAD.HI.U32 R10, R3.reuse, R4, RZ ;  /* 0x00000004030a8227 */ /* 0x040fea00078e00ff */
[----:B------:R-:W-:Y:S04]  /*4890*/  @!P0 SHF.R.U32.HI R10, RZ, R5, R10 ;  /* 0x00000005ff0a8219 */ /* 0x000fe8000001160a */
[----:B------:R-:W-:Y:S01]  /*48a0*/  @!P0 SEL R0, R3, R10, !P2 ;  /* 0x0000000a03008207 */ /* 0x000fe20005000000 */
[----:B------:R-:W-:Y:S03]  /*48b0*/  IMAD.MOV R10, RZ, RZ, -R3 ;  /* 0x000000ffff0a7224 */ /* 0x000fe600078e0a03 */
[----:B------:R-:W-:Y:S01]  /*48c0*/  @!P0 IADD3 R15, PT, PT, R15, -R0, RZ ;  /* 0x800000000f0f8210 */ /* 0x000fe20007ffe0ff */
[----:B------:R-:W-:Y:S01]  /*48d0*/  @!P0 IMAD R0, R11, R14, R0 ;  /* 0x0000000e0b008224 */ /* 0x000fe200078e0200 */
[----:B------:R-:W-:Y:S01]  /*48e0*/  IADD3 R11, PT, PT, -R9, RZ, RZ ;  /* 0x000000ff090b7210 */ /* 0x000fe20007ffe1ff */
[----:B------:R-:W-:Y:S02]  /*48f0*/  IMAD R13, R2, R10, R13 ;  /* 0x0000000a020d7224 */ /* 0x000fe400078e020d */
[----:B------:R-:W-:Y:S02]  /*4900*/  @!P0 IMAD R9, R15, R72, R3 ;  /* 0x000000480f098224 */ /* 0x000fe400078e0203 */
[----:B------:R-:W-:Y:S02]  /*4910*/  @!P0 IMAD.MOV.U32 R3, RZ, RZ, R0 ;  /* 0x000000ffff038224 */ /* 0x000fe400078e0000 */
[----:B------:R-:W-:Y:S02]  /*4920*/  IMAD R8, R6, R11, R8 ;  /* 0x0000000b06087224 */ /* 0x000fe400078e0208 */
[----:B------:R-:W-:Y:S02]  /*4930*/  IMAD R13, R3, R2, R13 ;  /* 0x00000002030d7224 */ /* 0x000fe400078e020d */
[----:B------:R-:W-:Y:S02]  /*4940*/  IMAD R8, R9, R6, R8 ;  /* 0x0000000609087224 */ /* 0x000fe400078e0208 */
.L_x_91:
[----:B------:R-:W-:Y:S05]  /*4950*/  BRA.U UP1, `(.L_x_92) ;  /* 0x0000000101107547 */ /* 0x000fea000b800000 */
[----:B------:R-:W-:Y:S04]  /*4960*/  MOV R0, UR7 ;  /* 0x0000000700007c02 */ /* 0x000fe80008000f00 */
[----:B------:R-:W-:Y:S04]  /*4970*/  SHF.L.U32 R3, R0, 0x1f, RZ ;  /* 0x0000001f00037819 */ /* 0x000fe800000006ff */
[----:B------:R-:W2:Y:S02]  /*4980*/  SYNCS.PHASECHK.TRANS64.TRYWAIT P0, [UR6+0xa8], R3 ;  /* 0x0000a803ff0075a7 */ /* 0x000ea40008001106 */
[----:B--2---:R-:W-:Y:S05]  /*4990*/  @!P0 BRA `(.L_x_93) ;  /* 0x0000004c00588947 */ /* 0x004fea0003800000 */
.L_x_92:
[----:B------:R-:W-:Y:S02]  /*49a0*/  R2UR UR19, R21 ;  /* 0x00000000151372ca */ /* 0x000fe400000e0000 */
[----:B------:R-:W-:Y:S02]  /*49b0*/  R2UR UR18, R20 ;  /* 0x00000000141272ca */ /* 0x000fe400000e0000 */
[----:B------:R-:W-:Y:S02]  /*49c0*/  ISETP.NE.U32.AND P2, PT, RZ, UR4, PT ;  /* 0x00000004ff007c0c */ /* 0x000fe4000bf45070 */
[----:B------:R-:W-:Y:S02]  /*49d0*/  SHF.L.U32 R12, R31, 0x1f, RZ ;  /* 0x0000001f1f0c7819 */ /* 0x000fe400000006ff */
[----:B------:R-:W-:Y:S05]  /*49e0*/  ISETP.NE.AND.EX P2, PT, RZ, UR5, PT, P2 ;  /* 0x00000005ff007c0c */ /* 0x000fea000bf45320 */
[----:B------:R-:W-:Y:S02]  /*49f0*/  USHF.L.U32 UR19, UR19, 0x7, URZ ;  /* 0x0000000713137899 */ /* 0x000fe400080006ff */
[----:B------:R-:W-:Y:S01]  /*4a00*/  USHF.L.U32 UR18, UR18, 0x7, URZ ;  /* 0x0000000712127899 */ /* 0x000fe200080006ff */
[----:B------:R-:W-:Y:S11]  /*4a10*/  BRA.U !UP3, `(.L_x_94) ;  /* 0x000000010b347547 */ /* 0x000ff6000b800000 */
[----:B------:R-:W-:Y:S01]  /*4a20*/  UPLOP3.LUT UP0, UPT, UPT, UPT, UP2, 0x80, 0x8 ;  /* 0x000000000008789c */ /* 0x000fe20003f0f020 */
[----:B--2---:R-:W-:Y:S02]  /*4a30*/  HFMA2 R0, -RZ, RZ, 0, 5.9604644775390625e-08 ;  /* 0x00000001ff007431 */ /* 0x004fe400000001ff */
[----:B------:R-:W-:Y:S03]  /*4a40*/  IMAD.MOV.U32 R153, RZ, RZ, 0x1 ;  /* 0x00000001ff997424 */ /* 0x000fe600078e00ff */
[----:B------:R-:W-:Y:S05]  /*4a50*/  PLOP3.LUT P0, PT, PT, PT, UP0, 0x80, 0x8 ;  /* 0x000000000008781c */ /* 0x000fea0003f0f008 */
[----:B------:R-:W2:Y:S01]  /*4a60*/  @UP0 LDCU.64 UR10, c[0x0][0x888] ;  /* 0x00011100ff0a07ac */ /* 0x000ea20008000a00 */
[----:B------:R-:W-:Y:S07]  /*4a70*/  @UP0 UIMAD UR8, UR36, UR4, URZ ;  /* 0x00000004240802a4 */ /* 0x000fee000f8e02ff */
[----:B------:R-:W-:Y:S01]  /*4a80*/  @!P0 PRMT R153, R0, 0x7610, R153 ;  /* 0x0000761000998816 */ /* 0x000fe20000000099 */
[----:B--2---:R-:W-:Y:S03]  /*4a90*/  @UP0 UIMAD.WIDE UR10, UR8, 0x4, UR10 ;  /* 0x00000004080a08a5 */ /* 0x004fe6000f8e020a */
[----:B------:R-:W2:Y:S03]  /*4aa0*/  @!UP0 LDCU UR8, c[0x0][0x880] ;  /* 0x00011000ff0887ac */ /* 0x000ea60008000800 */
[----:B------:R-:W-:Y:S01]  /*4ab0*/  IMAD.U32 R10, RZ, RZ, UR10 ;  /* 0x0000000aff0a7e24 */ /* 0x000fe2000f8e00ff */
[----:B------:R-:W-:Y:S05]  /*4ac0*/  MOV R11, UR11 ;  /* 0x0000000b000b7c02 */ /* 0x000fea0008000f00 */
[----:B-----5:R4:W5:Y:S02]  /*4ad0*/  @P0 LDG.E R82, desc[UR46][R10.64] ;  /* 0x0000002e0a520981 */ /* 0x020964000c1e1900 */
[----:B--2-4-:R-:W-:Y:S07]  /*4ae0*/  @!P0 IMAD.U32 R82, RZ, RZ, UR8 ;  /* 0x00000008ff528e24 */ /* 0x014fee000f8e00ff */
.L_x_94:
[----:B-----5:R-:W-:Y:S01]  /*4af0*/  @!P2 ISETP.EQ.AND P0, PT, R82, RZ, PT ;  /* 0x000000ff5200a20c */ /* 0x020fe20003f02270 */
[----:B------:R-:W-:Y:S01]  /*4b00*/  @!UPT UIADD3 URZ, UPT, UPT, URZ, URZ, URZ ;  /* 0x000000fffffff290 */ /* 0x000fe2000fffe0ff */
[----:B------:R-:W-:Y:S11]  /*4b10*/  @!P2 BRA `(.L_x_95) ;  /* 0x000000000014a947 */ /* 0x000ff60003800000 */
[----:B------:R-:W-:Y:S02]  /*4b20*/  LOP3.LUT P2, RZ, R153, 0xff, RZ, 0xc0, !PT ;  /* 0x000000ff99ff7812 */ /* 0x000fe4000784c0ff */
[----:B------:R-:W-:Y:S04]  /*4b30*/  PLOP3.LUT P0, PT, PT, PT, UP0, 0x80, 0x8 ;  /* 0x000000000008781c */ /* 0x000fe80003f0f008 */
[----:B------:R-:W-:Y:S07]  /*4b40*/  PLOP3.LUT P0, PT, P0, PT, PT, 0x8, 0x80 ;  /* 0x000000000080781c */ /* 0x000fee000070e170 */
[----:B------:R-:W-:Y:S11]  /*4b50*/  @P2 ISETP.EQ.AND P0, PT, R82, RZ, PT ;  /* 0x000000ff5200220c */ /* 0x000ff60003f02270 */
[----:B------:R-:W-:Y:S02]  /*4b60*/  @!UPT UIADD3 URZ, UPT, UPT, URZ, URZ, URZ ;  /* 0x000000fffffff290 */ /* 0x000fe4000fffe0ff */
.L_x_95:
[----:B------:R-:W4:Y:S01]  /*4b70*/  SYNCS.PHASECHK.TRANS64.TRYWAIT P2, [UR6+0x90], R12 ;  /* 0x0000900cff0075a7 */ /* 0x000f220008041106 */
[----:B------:R-:W-:Y:S04]  /*4b80*/  ELECT P4, URZ, PT ;  /* 0x0000000000ff782f */ /* 0x000fe80003880000 */
[----:B------:R-:W-:Y:S11]  /*4b90*/  PLOP3.LUT P4, PT, P0, P4, PT, 0xf2, 0x2f ;  /* 0x00000000002f781c */ /* 0x000ff60000789e72 */
[----:B------:R-:W-:Y:S02]  /*4ba0*/  @!UPT UIADD3 URZ, UPT, UPT, URZ, URZ, URZ ;  /* 0x000000fffffff290 */ /* 0x000fe4000fffe0ff */
[----:B-1----:R-:W-:Y:S05]  /*4bb0*/  @!P4 IADD3 R21, P0, PT, R32, 0x580, RZ ;  /* 0x000005802015c810 */ /* 0x002fea0007f1e0ff */
[----:B------:R-:W-:Y:S01]  /*4bc0*/  @!P4 IMAD.X R20, RZ, RZ, R33, P0 ;  /* 0x000000ffff14c224 */ /* 0x000fe200000e0621 */
[----:B----4-:R-:W-:Y:S07]  /*4bd0*/  @!P2 BRA `(.L_x_96) ;  /* 0x0000004800e0a947 */ /* 0x010fee0003800000 */
.L_x_168:
[----:B------:R-:W4:Y:S01]  /*4be0*/  LDC.64 R14, c[0x0][0xb10] ;  /* 0x0002c400ff0e7b82 */ /* 0x000f220000000a00 */
[----:B------:R-:W-:Y:S01]  /*4bf0*/  @!P4 R2UR UR8, R20 ;  /* 0x000000001408c2ca */ /* 0x000fe200000e0000 */
[----:B------:R-:W-:Y:S01]  /*4c00*/  VOTEU.ALL UP1, P4 ;  /* 0x0000000000ff7886 */ /* 0x000fe20002020000 */
[----:B------:R-:W-:Y:S01]  /*4c10*/  @!P4 R2UR UR9, R21 ;  /* 0x000000001509c2ca */ /* 0x000fe200000e0000 */
[----:B------:R-:W-:Y:S01]  /*4c20*/  UMOV UR10, 0x0 ;  /* 0x00000000000a7882 */ /* 0x000fe20000000000 */
[----:B------:R-:W-:Y:S03]  /*4c30*/  UMOV UR11, 0x10000000 ;  /* 0x10000000000b7882 */ /* 0x000fe60000000000 */
[----:B------:R-:W5:Y:S01]  /*4c40*/  LDC.64 R10, c[0x0][0xb18] ;  /* 0x0002c600ff0a7b82 */ /* 0x000f620000000a00 */
[----:B------:R-:W-:Y:S01]  /*4c50*/  @!UP1 UIADD3 UR16, UPT, UPT, UR6, 0x200, URZ ;  /* 0x0000020006109890 */ /* 0x000fe2000fffe0ff */
[----:B------:R-:W-:Y:S01]  /*4c60*/  @P3 SHF.R.U32.HI R28, RZ, 0x10, R25 ;  /* 0x00000010ff1c3819 */ /* 0x000fe20000011619 */
[----:B------:R-:W-:Y:S01]  /*4c70*/  VOTEU.ALL UP1, P4 ;  /* 0x0000000000ff7886 */ /* 0x000fe20002020000 */
[----:B------:R-:W-:Y:S01]  /*4c80*/  UMOV UR20, UR36 ;  /* 0x0000002400147c82 */ /* 0x000fe20008000000 */
[----:B------:R-:W-:Y:S03]  /*4c90*/  VIADD R30, R30, 0x1 ;  /* 0x000000011e1e7836 */ /* 0x000fe60000000000 */
[----:B--2---:R-:W2:Y:S01]  /*4ca0*/  @!P1 LDC R0, c[0x0][0xb20] ;  /* 0x0002c800ff009b82 */ /* 0x004ea20000000800 */
[----:B------:R-:W-:Y:S01]  /*4cb0*/  IMAD.U32 R21, RZ, RZ, UR8 ;  /* 0x00000008ff157e24 */ /* 0x000fe2000f8e00ff */
[----:B------:R-:W-:Y:S06]  /*4cc0*/  UPRMT UR8, UR37, 0x654, UR17 ;  /* 0x0000065425087896 */ /* 0x000fec0008000011 */
[----:B-1----:R-:W1:Y:S01]  /*4cd0*/  @!P1 LDC R3, c[0x0][0xb0c] ;  /* 0x0002c300ff039b82 */ /* 0x002e620000000800 */
[----:B------:R-:W-:Y:S01]  /*4ce0*/  IMAD.U32 R20, RZ, RZ, UR9 ;  /* 0x00000009ff147e24 */ /* 0x000fe2000f8e00ff */
[----:B------:R-:W-:Y:S04]  /*4cf0*/  @!P4 R2UR UR15, R21 ;  /* 0x00000000150fc2ca */ /* 0x000fe800000e0000 */
[----:B------:R-:W-:Y:S01]  /*4d00*/  @!P4 R2UR UR14, R20 ;  /* 0x00000000140ec2ca */ /* 0x000fe200000e0000 */
[----:B------:R-:W-:Y:S11]  /*4d10*/  @!P4 IMAD.MOV.U32 R20, RZ, RZ, 0x2000 ;  /* 0x00002000ff14c424 */ /* 0x000ff600078e00ff */
[----:B------:R-:W-:Y:S01]  /*4d20*/  @!UPT UIADD3 URZ, UPT, UPT, URZ, URZ, URZ ;  /* 0x000000fffffff290 */ /* 0x000fe2000fffe0ff */
[----:B------:R1:W-:Y:S01]  /*4d30*/  @!UP1 UTMALDG.3D [UR16], [UR14], desc[UR10] ;  /* 0x00000a100e0095b4 */ /* 0x0003e20008011000 */
[----:B------:R1:W-:Y:S02]  /*4d40*/  @!P4 SYNCS.ARRIVE.TRANS64.RED.A0TR RZ, [UR6+0x80], R20 ;  /* 0x00008014ffffc9a7 */ /* 0x0003e40008300406 */
[----:B-1----:R-:W-:Y:S01]  /*4d50*/  @!P1 ISETP.NE.AND P2, PT, R3, 0x1, PT ;  /* 0x000000010300980c */ /* 0x002fe20003f45270 */
[C---:B----4-:R-:W-:Y:S01]  /*4d60*/  @!P1 IMAD.HI.U32 R14, R13.reuse, R14, RZ ;  /* 0x0000000e0d0e9227 */ /* 0x050fe200078e00ff */
[----:B-----5:R-:W-:Y:S03]  /*4d70*/  @!P1 ISETP.NE.AND P0, PT, R10, 0x1, PT ;  /* 0x000000010a00980c */ /* 0x020fe60003f05270 */
[C---:B------:R-:W-:Y:S01]  /*4d80*/  @!P1 IMAD.HI.U32 R11, R8.reuse, R11, RZ ;  /* 0x0000000b080b9227 */ /* 0x040fe200078e00ff */
[----:B------:R-:W-:Y:S04]  /*4d90*/  @!P1 SHF.R.U32.HI R14, RZ, R15, R14 ;  /* 0x0000000fff0e9219 */ /* 0x000fe8000001160e */
[----:B--2---:R-:W-:Y:S01]  /*4da0*/  @!P1 SHF.R.U32.HI R9, RZ, R0, R11 ;  /* 0x00000000ff099219 */ /* 0x004fe2000001160b */
[----:B------:R-:W-:Y:S01]  /*4db0*/  SYNCS.ARRIVE.TRANS64.RED.A1T0 RZ, [UR8], RZ ;  /* 0x000000ffffff79a7 */ /* 0x000fe20008100408 */
[----:B------:R-:W-:Y:S02]  /*4dc0*/  @!P1 SEL R14, R13, R14, !P2 ;  /* 0x0000000e0d0e9207 */ /* 0x000fe40005000000 */
[----:B------:R-:W-:Y:S01]  /*4dd0*/  @!P1 SEL R9, R8, R9, !P0 ;  /* 0x0000000908099207 */ /* 0x000fe20004000000 */
[----:B------:R-:W1:Y:S04]  /*4de0*/  SYNCS.PHASECHK.TRANS64.TRYWAIT P5, [UR6+0x98], R12 ;  /* 0x0000980cff0075a7 */ /* 0x000e6800080a1106 */
[----:B------:R-:W-:Y:S02]  /*4df0*/  @!P1 IMAD.IADD R0, R9, 0x1, -R14 ;  /* 0x0000000109009824 */ /* 0x000fe400078e0a0e */
[----:B------:R-:W-:Y:S02]  /*4e00*/  @!P1 IMAD.IADD R9, R14, 0x1, -R9 ;  /* 0x000000010e099824 */ /* 0x000fe400078e0a09 */
[----:B------:R-:W-:Y:S02]  /*4e10*/  @!P1 IMAD R13, R0, R3, R13 ;  /* 0x00000003000d9224 */ /* 0x000fe400078e020d */
[----:B------:R-:W-:Y:S01]  /*4e20*/  @!P1 IMAD R8, R9, R10, R8 ;  /* 0x0000000a09089224 */ /* 0x000fe200078e0208 */
[----:B-1----:R-:W-:Y:S06]  /*4e30*/  @!P5 BRA `(.L_x_97) ;  /* 0x000000480060d947 */ /* 0x002fec0003800000 */
.L_x_170:
[----:B-1----:R-:W-:Y:S01]  /*4e40*/  @!P4 IADD3 R3, P0, PT, R32, 0x580, RZ ;  /* 0x000005802003c810 */ /* 0x002fe20007f1e0ff */
[----:B------:R-:W-:Y:S01]  /*4e50*/  VOTEU.ALL UP1, P4 ;  /* 0x0000000000ff7886 */ /* 0x000fe20002020000 */
[----:B------:R-:W-:Y:S01]  /*4e60*/  UMOV UR20, 0x0 ;  /* 0x0000000000147882 */ /* 0x000fe20000000000 */
[----:B------:R-:W-:Y:S01]  /*4e70*/  UMOV UR21, 0x10000000 ;  /* 0x1000000000157882 */ /* 0x000fe20000000000 */
[----:B------:R-:W-:Y:S01]  /*4e80*/  @!P4 R2UR UR9, R3 ;  /* 0x000000000309c2ca */ /* 0x000fe200000e0000 */
[----:B------:R-:W-:Y:S01]  /*4e90*/  @!P4 IMAD.X R0, RZ, RZ, R33, P0 ;  /* 0x000000ffff00c224 */ /* 0x000fe200000e0621 */
[----:B------:R-:W-:Y:S01]  /*4ea0*/  @!UP1 UIADD3 UR10, UPT, UPT, UR18, 0x40, URZ ;  /* 0x00000040120a9890 */ /* 0x000fe2000fffe0ff */
[----:B------:R-:W-:Y:S01]  /*4eb0*/  ISETP.NE.AND P0, PT, R30, 0x2, PT ;  /* 0x000000021e00780c */ /* 0x000fe20003f05270 */
[----:B------:R-:W-:Y:S01]  /*4ec0*/  UMOV UR11, UR19 ;  /* 0x00000013000b7c82 */ /* 0x000fe20008000000 */
[----:B------:R-:W-:Y:S01]  /*4ed0*/  UMOV UR12, UR36 ;  /* 0x00000024000c7c82 */ /* 0x000fe20008000000 */
[----:B------:R-:W-:Y:S01]  /*4ee0*/  @!P4 R2UR UR8, R0 ;  /* 0x000000000008c2ca */ /* 0x000fe200000e0000 */
[----:B------:R-:W-:Y:S01]  /*4ef0*/  IMAD.IADD R20, R8, 0x1, R152 ;  /* 0x0000000108147824 */ /* 0x000fe200078e0298 */
[----:B------:R-:W-:Y:S01]  /*4f00*/  @P3 R2UR UR36, R28 ;  /* 0x000000001c2432ca */ /* 0x000fe200000e0000 */
[----:B------:R-:W-:Y:S01]  /*4f10*/  IMAD.IADD R21, R13, 0x1, R154 ;  /* 0x000000010d157824 */ /* 0x000fe200078e029a */
[----:B------:R-:W-:Y:S02]  /*4f20*/  SEL R0, RZ, 0x1, P0 ;  /* 0x00000001ff007807 */ /* 0x000fe40000000000 */
[----:B------:R-:W-:Y:S01]  /*4f30*/  LOP3.LUT R31, R31, 0x1, RZ, 0x3c, !PT ;  /* 0x000000011f1f7812 */ /* 0x000fe200078e3cff */
[----:B------:R-:W-:Y:S01]  /*4f40*/  IMAD.U32 R10, RZ, RZ, UR9 ;  /* 0x00000009ff0a7e24 */ /* 0x000fe2000f8e00ff */
[----:B------:R-:W-:Y:S01]  /*4f50*/  @!UP1 UIADD3 UR9, UPT, UPT, UR6, 0x88, URZ ;  /* 0x0000008806099890 */ /* 0x000fe2000fffe0ff */
[----:B------:R-:W-:Y:S02]  /*4f60*/  LOP3.LUT R29, R29, R0, RZ, 0x3c, !PT ;  /* 0x000000001d1d7212 */ /* 0x000fe400078e3cff */
[----:B------:R-:W-:Y:S02]  /*4f70*/  SEL R30, R30, RZ, P0 ;  /* 0x000000ff1e1e7207 */ /* 0x000fe40000000000 */
[----:B------:R-:W-:Y:S01]  /*4f80*/  IMAD.U32 R11, RZ, RZ, UR8 ;  /* 0x00000008ff0b7e24 */ /* 0x000fe2000f8e00ff */
[----:B------:R-:W-:Y:S01]  /*4f90*/  @!P4 R2UR UR14, R10 ;  /* 0x000000000a0ec2ca */ /* 0x000fe200000e0000 */
[----:B------:R-:W-:Y:S01]  /*4fa0*/  @!UP1 UIADD3 UR8, UPT, UPT, UR6, 0x2200, URZ ;  /* 0x0000220006089890 */ /* 0x000fe2000fffe0ff */
[----:B------:R-:W-:Y:S02]  /*4fb0*/  VOTEU.ALL UP1, P4 ;  /* 0x0000000000ff7886 */ /* 0x000fe40002020000 */
[----:B------:R-:W-:Y:S11]  /*4fc0*/  @!P4 R2UR UR15, R11 ;  /* 0x000000000b0fc2ca */ /* 0x000ff600000e0000 */
[----:B------:R-:W-:Y:S02]  /*4fd0*/  @!UPT UIADD3 URZ, UPT, UPT, URZ, URZ, URZ ;  /* 0x000000fffffff290 */ /* 0x000fe4000fffe0ff */
[----:B------:R2:W-:Y:S01]  /*4fe0*/  @!UP1 UTMALDG.3D [UR8], [UR14], desc[UR20] ;  /* 0x000014080e0095b4 */ /* 0x0005e20008011000 */
[----:B------:R2:W-:Y:S01]  /*4ff0*/  @!P4 SYNCS.ARRIVE.TRANS64.RED.A0TR RZ, [UR6+0x88], R23 ;  /* 0x00008817ffffc9a7 */ /* 0x0005e20008300406 */
[----:B------:R-:W-:Y:S01]  /*5000*/  UPLOP3.LUT UP1, UPT, UPT, UPT, UPT, 0x80, 0x8 ;  /* 0x000000000008789c */ /* 0x000fe20003f2f070 */
[----:B------:R-:W-:Y:S01]  /*5010*/  SYNCS.ARRIVE.TRANS64.RED.A1T0 RZ, [UR13], RZ ;  /* 0x000000ffffff79a7 */ /* 0x000fe2000810040d */
[----:B------:R-:W-:Y:S09]  /*5020*/  @P3 BRA `(.L_x_98) ;  /* 0xfffffff400503947 */ /* 0x000ff2000383ffff */
[----:B------:R-:W-:-:S04]  /*5030*/  SHF.L.U32 R3, R31, 0x1f, RZ ;  /* 0x0000001f1f037819 */ /* 0x000fc800000006ff */
[----:B------:R-:W1:Y:S02]  /*5040*/  SYNCS.PHASECHK.TRANS64.TRYWAIT P0, [UR6+0x90], R3 ;  /* 0x00009003ff0075a7 */ /* 0x000e640008001106 */
[----:B-1----:R-:W-:Y:S05]  /*5050*/  @!P0 BRA `(.L_x_99) ;  /* 0x0000004400f08947 */ /* 0x002fea0003800000 */
.L_x_172:
[----:B-1----:R-:W-:-:S07]  /*5060*/  MOV R0, UR6 ;  /* 0x0000000600007c02 */ /* 0x002fce0008000f00 */
.L_x_100:
[----:B-1----:R-:W-:-:S04]  /*5070*/  SHF.L.U32 R3, R31, 0x1f, RZ ;  /* 0x0000001f1f037819 */ /* 0x002fc800000006ff */
[----:B------:R1:W4:Y:S03]  /*5080*/  SYNCS.PHASECHK.TRANS64.TRYWAIT P0, [R0+URZ+0x98], R3 ;  /* 0x00009803000075a7 */ /* 0x00032600080011ff */
[----:B----4-:R-:W-:Y:S05]  /*5090*/  @!P0 NANOSLEEP.SYNCS 0x989680 ;  /* 0x009896800000895d */ /* 0x010fea0003900000 */
[----:B------:R-:W4:Y:S02]  /*50a0*/  @!P0 SYNCS.PHASECHK.TRANS64 P0, [R0+URZ+0x98], R3 ;  /* 0x00009803000085a7 */ /* 0x000f2400080010ff */
[----:B--2-4-:R-:W-:Y:S05]  /*50b0*/  @P0 EXIT ;  /* 0x000000000000094d */ /* 0x014fea0003800000 */
[----:B------:R-:W-:Y:S05]  /*50c0*/  BRA `(.L_x_100) ;  /* 0xfffffffc00e87947 */ /* 0x000fea000383ffff */
.L_x_89:
[----:B------:R-:W-:-:S06]  /*50d0*/  UISETP.GE.AND UP1, UPT, UR10, 0x4, UPT ;  /* 0x000000040a00788c */ /* 0x000fcc000bf26270 */
[----:B------:R-:W-:-:S13]  /*50e0*/  PLOP3.LUT P0, PT, PT, PT, UP1, 0x80, 0x8 ;  /* 0x000000000008781c */ /* 0x000fda0003f0f018 */
[----:B------:R-:W-:Y:S05]  /*50f0*/  @!P0 EXIT ;  /* 0x000000000000894d */ /* 0x000fea0003800000 */
[----:B------:R-:W-:Y:S01]  /*5100*/  BAR.SYNC.DEFER_BLOCKING 0x6, 0xa0 ;  /* 0x0182800000007b1d */ /* 0x000fe20000010000 */
[C---:B------:R-:W-:Y:S01]  /*5110*/  IMAD.U32 R79, R169.reuse, 0x10000, RZ ;  /* 0x00010000a94f7824 */ /* 0x040fe200078e00ff */
[C---:B------:R-:W-:Y:S01]  /*5120*/  R2P PR, R169.reuse, 0x6 ;  /* 0x00000006a9007804 */ /* 0x040fe20000000000 */
[----:B------:R-:W-:Y:S01]  /*5130*/  IMAD.SHL.U32 R2, R169, 0x40, RZ ;  /* 0x00000040a9027824 */ /* 0x000fe200078e00ff */
[----:B------:R-:W-:Y:S01]  /*5140*/  CS2R R162, SRZ ;  /* 0x0000000000a27805 */ /* 0x000fe2000001ff00 */
[----:B------:R-:W-:Y:S01]  /*5150*/  IMAD.MOV.U32 R166, RZ, RZ, 0x20 ;  /* 0x00000020ffa67424 */ /* 0x000fe200078e00ff */
[----:B------:R-:W-:Y:S02]  /*5160*/  UMOV UR49, 0x400 ;  /* 0x0000040000317882 */ /* 0x000fe40000000000 */
[----:B------:R-:W1:Y:S01]  /*5170*/  LDC R159, c[0x0][0x370] ;  /* 0x0000dc00ff9f7b82 */ /* 0x000e620000000800 */
[----:B------:R-:W-:Y:S01]  /*5180*/  ULEA UR49, UR37, UR49, 0x18 ;  /* 0x0000003125317291 */ /* 0x000fe2000f8ec0ff */
[----:B------:R-:W-:Y:S01]  /*5190*/  LOP3.LUT R79, R79, 0x600000, RZ, 0xc0, !PT ;  /* 0x006000004f4f7812 */ /* 0x000fe200078ec0ff */
[----:B------:R-:W-:Y:S01]  /*51a0*/  IMAD.SHL.U32 R155, R169, 0x8, RZ ;  /* 0x00000008a99b7824 */ /* 0x000fe200078e00ff */
[----:B------:R-:W-:Y:S01]  /*51b0*/  LOP3.LUT R4, R2, 0x180, RZ, 0xc0, !PT ;  /* 0x0000018002047812 */ /* 0x000fe200078ec0ff */
[----:B------:R-:W-:Y:S01]  /*51c0*/  IMAD.MOV.U32 R167, RZ, RZ, 0x10 ;  /* 0x00000010ffa77424 */ /* 0x000fe200078e00ff */
[----:B------:R-:W-:Y:S01]  /*51d0*/  SEL R166, R166, 0xffffffe0, !P2 ;  /* 0xffffffe0a6a67807 */ /* 0x000fe20005000000 */
[----:B------:R-:W-:Y:S01]  /*51e0*/  UIADD3 UR4, UPT, UPT, UR49, 0x4200, URZ ;  /* 0x0000420031047890 */ /* 0x000fe2000fffe0ff */
[----:B------:R-:W2:Y:S01]  /*51f0*/  LDC R74, c[0x0][0xb0c] ;  /* 0x0002c300ff4a7b82 */ /* 0x000ea20000000800 */
[----:B------:R-:W-:Y:S01]  /*5200*/  LOP3.LUT R155, R4, 0x30, R155, 0xf8, !PT ;  /* 0x00000030049b7812 */ /* 0x000fe200078ef89b */
[----:B------:R-:W-:Y:S01]  /*5210*/  IMAD.MOV.U32 R76, RZ, RZ, RZ ;  /* 0x000000ffff4c7224 */ /* 0x000fe200078e00ff */
[----:B------:R-:W-:Y:S01]  /*5220*/  SEL R167, R167, 0xfffffff0, !P1 ;  /* 0xfffffff0a7a77807 */ /* 0x000fe20004800000 */
[----:B------:R-:W-:Y:S01]  /*5230*/  IMAD.MOV.U32 R164, RZ, RZ, RZ ;  /* 0x000000ffffa47224 */ /* 0x000fe200078e00ff */
[----:B------:R-:W-:Y:S01]  /*5240*/  LOP3.LUT R155, R155, 0x1e40, R2, 0xf8, !PT ;  /* 0x00001e409b9b7812 */ /* 0x000fe200078ef802 */
[----:B------:R-:W-:Y:S01]  /*5250*/  IMAD.MOV.U32 R172, RZ, RZ, RZ ;  /* 0x000000ffffac7224 */ /* 0x000fe200078e00ff */
[----:B------:R-:W-:Y:S01]  /*5260*/  LOP3.LUT R169, R169, 0x60, RZ, 0xc0, !PT ;  /* 0x00000060a9a97812 */ /* 0x000fe200078ec0ff */
[----:B------:R-:W3:Y:S01]  /*5270*/  LDC R157, c[0x0][0xb20] ;  /* 0x0002c800ff9d7b82 */ /* 0x000ee20000000800 */
[----:B------:R-:W4:Y:S01]  /*5280*/  LDS R0, [UR49+0x160] ;  /* 0x00016031ff007984 */ /* 0x000f220008000800 */
[----:B------:R-:W-:Y:S01]  /*5290*/  IMAD.MOV.U32 R161, RZ, RZ, RZ ;  /* 0x000000ffffa17224 */ /* 0x000fe200078e00ff */
[----:B------:R-:W1:Y:S01]  /*52a0*/  LDCU.64 UR52, c[0x0][0x348] ;  /* 0x00006900ff3477ac */ /* 0x000e620008000a00 */
[----:B------:R-:W-:Y:S01]  /*52b0*/  IMAD.U32 R168, RZ, RZ, UR4 ;  /* 0x00000004ffa87e24 */ /* 0x000fe2000f8e00ff */
[----:B------:R-:W1:Y:S03]  /*52c0*/  LDCU.64 UR38, c[0x0][0x888] ;  /* 0x00011100ff2677ac */ /* 0x000e660008000a00 */
[----:B------:R-:W1:Y:S01]  /*52d0*/  LDC R73, c[0x0][0xb30] ;  /* 0x0002cc00ff497b82 */ /* 0x000e620000000800 */
[----:B------:R-:W1:Y:S01]  /*52e0*/  LDCU.64 UR44, c[0x0][0x890] ;  /* 0x00011200ff2c77ac */ /* 0x000e620008000a00 */
[----:B------:R-:W-:-:S06]  /*52f0*/  UIADD3 UR48, UPT, UPT, UR49, 0x200, URZ ;  /* 0x0000020031307890 */ /* 0x000fcc000fffe0ff */
[----:B------:R-:W1:Y:S08]  /*5300*/  LDC.64 R150, c[0x0][0xb10] ;  /* 0x0002c400ff967b82 */ /* 0x000e700000000a00 */
[----:B------:R-:W1:Y:S08]  /*5310*/  LDC.64 R70, c[0x0][0xb18] ;  /* 0x0002c600ff467b82 */ /* 0x000e700000000a00 */
[----:B------:R-:W1:Y:S08]  /*5320*/  LDC.64 R68, c[0x0][0xb28] ;  /* 0x0002ca00ff447b82 */ /* 0x000e700000000a00 */
[----:B------:R-:W1:Y:S01]  /*5330*/  LDC.64 R148, c[0x0][0x8b0] ;  /* 0x00022c00ff947b82 */ /* 0x000e620000000a00 */
[----:B----4-:R-:W-:Y:S01]  /*5340*/  IMAD.IADD R79, R0, 0x1, R79 ;  /* 0x00000001004f7824 */ /* 0x010fe200078e024f */
[----:B------:R-:W-:-:S04]  /*5350*/  SHF.R.S32.HI R0, RZ, 0x4, R166 ;  /* 0x00000004ff007819 */ /* 0x000fc800000114a6 */
[----:B------:R-:W-:Y:S02]  /*5360*/  LEA.HI.SX32 R165, R167, R0, 0x1c ;  /* 0x00000000a7a57211 */ /* 0x000fe400078fe2ff */
[----:B------:R-:W4:Y:S08]  /*5370*/  LDC.64 R146, c[0x0][0x8a8] ;  /* 0x00022a00ff927b82 */ /* 0x000f300000000a00 */
[----:B--23--:R-:W1:Y:S02]  /*5380*/  LDC R158, c[0x0][0x374] ;  /* 0x0000dd00ff9e7b82 */ /* 0x00ce640000000800 */
.L_x_126:
[C---:B------:R-:W-:Y:S02]  /*5390*/  LEA R0, R172.reuse, UR49, 0x3 ;  /* 0x00000031ac007c11 */ /* 0x040fe4000f8e18ff */
[----:B------:R-:W-:Y:S02]  /*53a0*/  SHF.L.U32 R3, R163, 0x1f, RZ ;  /* 0x0000001fa3037819 */ /* 0x000fe400000006ff */
[----:B-1----:R-:W-:Y:S02]  /*53b0*/  LEA R16, R172, UR49, 0x4 ;  /* 0x00000031ac107c11 */ /* 0x002fe4000f8e20ff */
[----:B------:R-:W2:Y:S02]  /*53c0*/  SYNCS.PHASECHK.TRANS64.TRYWAIT P0, [R0+URZ+0xb0], R3 ;  /* 0x0000b003000075a7 */ /* 0x000ea400080011ff */
[----:B--2---:R-:W-:Y:S05]  /*53d0*/  @!P0 BRA `(.L_x_101) ;  /* 0x0000004400288947 */ /* 0x004fea0003800000 */
.L_x_173:
[----:B------:R-:W3:Y:S01]  /*53e0*/  LDC.64 R12, c[0x0][0xb10] ;  /* 0x0002c400ff0c7b82 */ /* 0x000ee20000000a00 */
[----:B------:R-:W4:Y:S01]  /*53f0*/  LDS.128 R16, [R16+0x140] ;  /* 0x0001400010107984 */ /* 0x000f220000000c00 */
[----:B-1----:R-:W-:Y:S01]  /*5400*/  ISETP.NE.AND P1, PT, R73, 0x1, PT ;  /* 0x000000014900780c */ /* 0x002fe20003f25270 */
[----:B--2---:R-:W-:Y:S01]  /*5410*/  VIADD R0, R0, 0xc0 ;  /* 0x000000c000007836 */ /* 0x004fe20000000000 */
[----:B------:R-:W-:Y:S04]  /*5420*/  ISETP.GE.AND P0, PT, R72, 0x1, PT ;  /* 0x000000014800780c */ /* 0x000fe80003f06270 */
[----:B------:R-:W1:Y:S01]  /*5430*/  LDC.64 R10, c[0x0][0xb18] ;  /* 0x0002c600ff0a7b82 */ /* 0x000e620000000a00 */
[----:B------:R-:W-:Y:S01]  /*5440*/  PRMT R0, RZ, 0x654, R0 ;  /* 0x00000654ff007816 */ /* 0x000fe20000000000 */
[----:B------:R-:W-:Y:S01]  /*5450*/  @!PT LDS RZ, [RZ] ;  /* 0x00000000fffff984 */ /* 0x000fe20000000800 */
[----:B------:R-:W-:Y:S01]  /*5460*/  @!PT LDS RZ, [RZ] ;  /* 0x00000000fffff984 */ /* 0x000fe20000000800 */
[----:B------:R-:W-:Y:S01]  /*5470*/  @!PT LDS RZ, [RZ] ;  /* 0x00000000fffff984 */ /* 0x000fe20000000800 */
[----:B------:R-:W-:Y:S01]  /*5480*/  @!PT LDS RZ, [RZ] ;  /* 0x00000000fffff984 */ /* 0x000fe20000000800 */
[----:B------:R2:W-:Y:S06]  /*5490*/  MEMBAR.ALL.CTA ;  /* 0x0000000000007992 */ /* 0x0005ec0000008000 */
[----:B--2---:R-:W2:Y:S01]  /*54a0*/  FENCE.VIEW.ASYNC.S ;  /* 0x00000000000073c6 */ /* 0x004ea20000000000 */
[----:B------:R-:W1:Y:S08]  /*54b0*/  @!P1 LDC R14, c[0x0][0xb20] ;  /* 0x0002c800ff0e9b82 */ /* 0x000e700000000800 */
[----:B------:R-:W1:Y:S01]  /*54c0*/  @!P1 LDC R9, c[0x0][0xb0c] ;  /* 0x0002c300ff099b82 */ /* 0x000e620000000800 */
[----:B--2---:R2:W-:Y:S01]  /*54d0*/  SYNCS.ARRIVE.TRANS64.RED.A1T0 RZ, [R0+URZ], RZ ;  /* 0x000000ff00ff79a7 */ /* 0x0045e200081004ff */
[----:B----4-:R-:W-:Y:S04]  /*54e0*/  LOP3.LUT P4, RZ, R18, 0x1, RZ, 0xc0, !PT ;  /* 0x0000000112ff7812 */ /* 0x010fe8000788c0ff */
[----:B------:R-:W-:Y:S09]  /*54f0*/  P2R R170, PR, RZ, 0x10 ;  /* 0x00000010ffaa7803 */ /* 0x000ff20000000000 */
[----:B------:R-:W-:Y:S02]  /*5500*/  @P4 MOV R77, R16 ;  /* 0x00000010004d4202 */ /* 0x000fe40000000f00 */
[----:B------:R-:W-:Y:S01]  /*5510*/  @P4 LOP3.LUT R75, R17, 0xffff, RZ, 0xc0, !PT ;  /* 0x0000ffff114b4812 */ /* 0x000fe200078ec0ff */
[----:B--23--:R-:W-:Y:S06]  /*5520*/  @!P0 BRA `(.L_x_102) ;  /* 0x0000000000a48947 */ /* 0x00cfec0003800000 */
[----:B------:R-:W-:Y:S01]  /*5530*/  IMAD.HI.U32 R24, R158, R71, RZ ;  /* 0x000000479e187227 */ /* 0x000fe200078e00ff */
[----:B------:R-:W-:Y:S02]  /*5540*/  ISETP.NE.AND P0, PT, R70, 0x1, PT ;  /* 0x000000014600780c */ /* 0x000fe40003f05270 */
[----:B------:R-:W-:Y:S01]  /*5550*/  ISETP.NE.AND P2, PT, R72, 0x1, PT ;  /* 0x000000014800780c */ /* 0x000fe20003f45270 */
[-C--:B------:R-:W-:Y:S01]  /*5560*/  IMAD.HI.U32 R22, R159, R150.reuse, RZ ;  /* 0x000000969f167227 */ /* 0x080fe200078e00ff */
[----:B------:R-:W-:Y:S02]  /*5570*/  SHF.R.U32.HI R23, RZ, R157, R24 ;  /* 0x0000009dff177219 */ /* 0x000fe40000011618 */
[----:B------:R-:W-:Y:S01]  /*5580*/  ISETP.NE.AND P3, PT, R74, 0x1, PT ;  /* 0x000000014a00780c */ /* 0x000fe20003f65270 */
[----:B------:R-:W-:Y:S01]  /*5590*/  IMAD.HI.U32 R28, R75, R71, RZ ;  /* 0x000000474b1c7227 */ /* 0x000fe200078e00ff */
[----:B------:R-:W-:Y:S02]  /*55a0*/  SHF.R.U32.HI R22, RZ, R151, R22 ;  /* 0x00000097ff167219 */ /* 0x000fe40000011616 */
[----:B------:R-:W-:Y:S01]  /*55b0*/  SEL R3, R158, R23, !P0 ;  /* 0x000000179e037207 */ /* 0x000fe20004000000 */
[----:B------:R-:W-:Y:S01]  /*55c0*/  IMAD.HI.U32 R26, R77, R150, RZ ;  /* 0x000000964d1a7227 */ /* 0x000fe200078e00ff */
[----:B------:R-:W-:Y:S03]  /*55d0*/  SEL R7, R159, R22, !P3 ;  /* 0x000000169f077207 */ /* 0x000fe60005800000 */
[-C--:B------:R-:W-:Y:S01]  /*55e0*/  IMAD.HI.U32 R22, R3, R68.reuse, RZ ;  /* 0x0000004403167227 */ /* 0x080fe200078e00ff */
[----:B------:R-:W-:Y:S03]  /*55f0*/  SHF.R.U32.HI R26, RZ, R151, R26 ;  /* 0x00000097ff1a7219 */ /* 0x000fe6000001161a */
[----:B------:R-:W-:Y:S01]  /*5600*/  IMAD.HI.U32 R24, R7, R68, RZ ;  /* 0x0000004407187227 */ /* 0x000fe200078e00ff */
[----:B------:R-:W-:Y:S02]  /*5610*/  @P2 SHF.R.U32.HI R3, RZ, R69, R22 ;  /* 0x00000045ff032219 */ /* 0x000fe40000011616 */
[----:B------:R-:W-:Y:S02]  /*5620*/  SHF.R.U32.HI R22, RZ, R157, R28 ;  /* 0x0000009dff167219 */ /* 0x000fe4000001161c */
[----:B------:R-:W-:Y:S01]  /*5630*/  @P2 SHF.R.U32.HI R7, RZ, R69, R24 ;  /* 0x00000045ff072219 */ /* 0x000fe20000011618 */
[C---:B------:R-:W-:Y:S01]  /*5640*/  IMAD R2, R72.reuse, R3, RZ ;  /* 0x0000000348027224 */ /* 0x040fe200078e02ff */
[----:B------:R-:W-:Y:S02]  /*5650*/  SEL R5, R75, R22, !P0 ;  /* 0x000000164b057207 */ /* 0x000fe40004000000 */
[----:B------:R-:W-:Y:S01]  /*5660*/  SEL R3, R77, R26, !P3 ;  /* 0x0000001a4d037207 */ /* 0x000fe20005800000 */
[----:B------:R-:W-:Y:S01]  /*5670*/  IMAD R4, R72, R7, RZ ;  /* 0x0000000748047224 */ /* 0x000fe200078e02ff */
[C---:B------:R-:W-:Y:S01]  /*5680*/  ISETP.GE.AND P0, PT, R5.reuse, R2, PT ;  /* 0x000000020500720c */ /* 0x040fe20003f06270 */
[----:B------:R-:W-:Y:S03]  /*5690*/  IMAD.HI.U32 R6, R5, R68, RZ ;  /* 0x0000004405067227 */ /* 0x000fe600078e00ff */
[----:B------:R-:W-:Y:S01]  /*56a0*/  ISETP.GE.OR P0, PT, R3, R4, P0 ;  /* 0x000000040300720c */ /* 0x000fe20000706670 */
[----:B------:R-:W-:Y:S01]  /*56b0*/  IMAD.MOV R4, RZ, RZ, -R3 ;  /* 0x000000ffff047224 */ /* 0x000fe200078e0a03 */
[-C--:B------:R-:W-:Y:S03]  /*56c0*/  SHF.R.U32.HI R6, RZ, R69.reuse, R6 ;  /* 0x00000045ff067219 */ /* 0x080fe60000011606 */
[----:B------:R-:W-:Y:S01]  /*56d0*/  IMAD R77, R74, R4, R77 ;  /* 0x000000044a4d7224 */ /* 0x000fe200078e024d */
[----:B------:R-:W-:Y:S05]  /*56e0*/  SEL R15, R5, R6, !P2 ;  /* 0x00000006050f7207 */ /* 0x000fea0005000000 */
[----:B------:R-:W-:Y:S02]  /*56f0*/  IMAD.MOV R6, RZ, RZ, -R15 ;  /* 0x000000ffff067224 */ /* 0x000fe400078e0a0f */
[C---:B------:R-:W-:Y:S04]  /*5700*/  @!P0 IMAD.HI.U32 R2, R3.reuse, R68, RZ ;  /* 0x0000004403028227 */ /* 0x040fe800078e00ff */
[----:B------:R-:W-:Y:S01]  /*5710*/  IMAD R6, R72, R6, R5 ;  /* 0x0000000648067224 */ /* 0x000fe200078e0205 */
[----:B------:R-:W-:Y:S04]  /*5720*/  @!P0 SHF.R.U32.HI R2, RZ, R69, R2 ;  /* 0x00000045ff028219 */ /* 0x000fe80000011602 */
[----:B------:R-:W-:Y:S02]  /*5730*/  @!P0 SEL R0, R3, R2, !P2 ;  /* 0x0000000203008207 */ /* 0x000fe40005000000 */
[----:B------:R-:W-:Y:S02]  /*5740*/  IADD3 R2, PT, PT, -R5, RZ, RZ ;  /* 0x000000ff05027210 */ /* 0x000fe40007ffe1ff */
[----:B------:R-:W-:Y:S01]  /*5750*/  @!P0 IADD3 R8, PT, PT, R15, -R0, RZ ;  /* 0x800000000f088210 */ /* 0x000fe20007ffe0ff */
[----:B------:R-:W-:Y:S02]  /*5760*/  @!P0 IMAD R0, R7, R6, R0 ;  /* 0x0000000607008224 */ /* 0x000fe400078e0200 */
[----:B------:R-:W-:Y:S02]  /*5770*/  IMAD R75, R70, R2, R75 ;  /* 0x00000002464b7224 */ /* 0x000fe400078e024b */
[----:B------:R-:W-:Y:S02]  /*5780*/  @!P0 IMAD R5, R8, R72, R3 ;  /* 0x0000004808058224 */ /* 0x000fe400078e0203 */
[----:B------:R-:W-:Y:S04]  /*5790*/  @!P0 IMAD.MOV.U32 R3, RZ, RZ, R0 ;  /* 0x000000ffff038224 */ /* 0x000fe800078e0000 */
[----:B------:R-:W-:Y:S02]  /*57a0*/  IMAD R77, R3, R74, R77 ;  /* 0x0000004a034d7224 */ /* 0x000fe400078e024d */
[----:B------:R-:W-:Y:S07]  /*57b0*/  IMAD R75, R5, R70, R75 ;  /* 0x00000046054b7224 */ /* 0x000fee00078e024b */
.L_x_102:
[----:B-1----:R-:W-:Y:S01]  /*57c0*/  @!P1 ISETP.NE.AND P0, PT, R10, 0x1, PT ;  /* 0x000000010a00980c */ /* 0x002fe20003f05270 */
[----:B------:R-:W-:Y:S01]  /*57d0*/  @!P1 IMAD.HI.U32 R0, R77, R12, RZ ;  /* 0x0000000c4d009227 */ /* 0x000fe200078e00ff */
[----:B------:R-:W-:Y:S01]  /*57e0*/  @!P1 ISETP.NE.AND P2, PT, R9, 0x1, PT ;  /* 0x000000010900980c */ /* 0x000fe20003f45270 */
[----:B------:R-:W-:Y:S01]  /*57f0*/  ULOP3.LUT UP0, URZ, UR48, 0x1b0, URZ, 0xc0, !UPT ;  /* 0x000001b030ff7892 */ /* 0x000fe2000f80c0ff */
[----:B------:R-:W-:Y:S01]  /*5800*/  R2UR UR42, R21 ;  /* 0x00000000152a72ca */ /* 0x000fe200000e0000 */
[----:B------:R-:W-:Y:S01]  /*5810*/  @!P1 IMAD.HI.U32 R3, R75, R11, RZ ;  /* 0x0000000b4b039227 */ /* 0x000fe200078e00ff */
[----:B------:R-:W-:Y:S02]  /*5820*/  @!P1 SHF.R.U32.HI R0, RZ, R13, R0 ;  /* 0x0000000dff009219 */ /* 0x000fe40000011600 */
[----:B------:R-:W-:Y:S01]  /*5830*/  R2UR UR41, R20 ;  /* 0x00000000142972ca */ /* 0x000fe200000e0000 */
[----:B------:R-:W-:Y:S01]  /*5840*/  VIADD R172, R172, 0x1 ;  /* 0x00000001acac7836 */ /* 0x000fe20000000000 */
[----:B------:R-:W-:Y:S02]  /*5850*/  @!P1 SHF.R.U32.HI R2, RZ, R14, R3 ;  /* 0x0000000eff029219 */ /* 0x000fe40000011603 */
[----:B------:R-:W-:Y:S02]  /*5860*/  @!P1 SEL R3, R77, R0, !P2 ;  /* 0x000000004d039207 */ /* 0x000fe40005000000 */
[----:B------:R-:W-:Y:S02]  /*5870*/  @!P1 SEL R2, R75, R2, !P0 ;  /* 0x000000024b029207 */ /* 0x000fe40004000000 */
[----:B------:R-:W-:Y:S01]  /*5880*/  @P4 SHF.R.U32.HI R160, RZ, 0x10, R17 ;  /* 0x00000010ffa04819 */ /* 0x000fe20000011611 */
[----:B------:R-:W-:Y:S02]  /*5890*/  USHF.L.U32 UR42, UR42, 0x7, URZ ;  /* 0x000000072a2a7899 */ /* 0x000fe400080006ff */
[----:B------:R-:W-:Y:S02]  /*58a0*/  @!P1 IMAD.IADD R0, R2, 0x1, -R3 ;  /* 0x0000000102009824 */ /* 0x000fe400078e0a03 */
[----:B------:R-:W-:Y:S01]  /*58b0*/  @!P1 IMAD.IADD R2, R3, 0x1, -R2 ;  /* 0x0000000103029824 */ /* 0x000fe200078e0a02 */
[----:B------:R-:W-:Y:S01]  /*58c0*/  USHF.L.U32 UR41, UR41, 0x7, URZ ;  /* 0x0000000729297899 */ /* 0x000fe200080006ff */
[----:B------:R-:W-:Y:S02]  /*58d0*/  @!P1 IMAD R77, R0, R9, R77 ;  /* 0x00000009004d9224 */ /* 0x000fe400078e024d */
[----:B------:R-:W-:Y:S01]  /*58e0*/  @!P1 IMAD R75, R2, R10, R75 ;  /* 0x0000000a024b9224 */ /* 0x000fe200078e024b */
[----:B------:R-:W-:Y:S08]  /*58f0*/  BRA.U !UP0, `(.L_x_103) ;  /* 0x0000000108407547 */ /* 0x000ff0000b800000 */
[----:B------:R-:W1:Y:S01]  /*5900*/  LDCU.64 UR8, c[0x4][0x80] ;  /* 0x01001000ff0877ac */ /* 0x000e620008000a00 */
[----:B------:R-:W-:Y:S01]  /*5910*/  MOV R3, 0x0 ;  /* 0x0000000000037802 */ /* 0x000fe20000000f00 */
[----:B------:R-:W-:Y:S02]  /*5920*/  HFMA2 R12, -RZ, RZ, 0, 5.9604644775390625e-08 ;  /* 0x00000001ff0c7431 */ /* 0x000fe400000001ff */
[----:B------:R-:W-:Y:S02]  /*5930*/  IMAD.MOV.U32 R8, RZ, RZ, 0x70 ;  /* 0x00000070ff087424 */ /* 0x000fe400078e00ff */
[----:B------:R-:W-:Y:S01]  /*5940*/  IMAD.MOV.U32 R13, RZ, RZ, RZ ;  /* 0x000000ffff0d7224 */ /* 0x000fe200078e00ff */
[----:B------:R-:W2:Y:S01]  /*5950*/  LDCU.64 UR6, c[0x4][0x88] ;  /* 0x01001100ff0677ac */ /* 0x000ea20008000a00 */
[----:B------:R-:W3:Y:S01]  /*5960*/  LDC.64 R2, c[0x4][R3] ;  /* 0x0100000003027b82 */ /* 0x000ee20000000a00 */
[----:B------:R-:W4:Y:S01]  /*5970*/  LDCU.64 UR4, c[0x4][0x8] ;  /* 0x01000100ff0477ac */ /* 0x000f220008000a00 */
[----:B-1----:R-:W-:Y:S01]  /*5980*/  MOV R5, UR9 ;  /* 0x0000000900057c02 */ /* 0x002fe20008000f00 */
[----:B------:R-:W-:Y:S01]  /*5990*/  IMAD.U32 R4, RZ, RZ, UR8 ;  /* 0x00000008ff047e24 */ /* 0x000fe2000f8e00ff */
[----:B--2---:R-:W-:Y:S01]  /*59a0*/  MOV R7, UR7 ;  /* 0x0000000700077c02 */ /* 0x004fe20008000f00 */
[----:B------:R-:W-:Y:S01]  /*59b0*/  IMAD.U32 R6, RZ, RZ, UR6 ;  /* 0x00000006ff067e24 */ /* 0x000fe2000f8e00ff */
[----:B----4-:R-:W-:Y:S01]  /*59c0*/  MOV R11, UR5 ;  /* 0x00000005000b7c02 */ /* 0x010fe20008000f00 */
[----:B------:R-:W-:Y:S02]  /*59d0*/  IMAD.U32 R10, RZ, RZ, UR4 ;  /* 0x00000004ff0a7e24 */ /* 0x000fe4000f8e00ff */
[----:B------:R-:W-:Y:S07]  /*59e0*/  LEPC R20, `(.L_x_103) ;  /* 0x000000001014794e */ /* 0x000fee0000000000 */
[----:B---3-5:R-:W-:Y:S05]  /*59f0*/  CALL.ABS.NOINC R2 ;  /* 0x0000000002007343 */ /* 0x028fea0003c00000 */
.L_x_103:
[----:B------:R-:W-:Y:S01]  /*5a00*/  LOP3.LUT P0, RZ, R168, 0x1b0, RZ, 0xc0, !PT ;  /* 0x000001b0a8ff7812 */ /* 0x000fe2000780c0ff */
[----:B------:R-:W-:Y:S11]  /*5a10*/  BSSY.RECONVERGENT B6, `(.L_x_104) ;  /* 0x0000013000067945 */ /* 0x000ff60003800200 */
[----:B------:R-:W-:Y:S01]  /*5a20*/  @!UPT UIADD3 URZ, UPT, UPT, URZ, URZ, URZ ;  /* 0x000000fffffff290 */ /* 0x000fe2000fffe0ff */
[----:B------:R-:W-:Y:S05]  /*5a30*/  @!P0 BRA `(.L_x_105) ;  /* 0x0000000000408947 */ /* 0x000fea0003800000 */
        /* <DEDUP_REMOVED lines=16> */
.L_x_105:
[----:B------:R-:W-:Y:S05]  /*5b40*/  BSYNC.RECONVERGENT B6 ;  /* 0x0000000000067941 */ /* 0x000fea0003800200 */
.L_x_104:
[----:B------:R-:W-:Y:S01]  /*5b50*/  ISETP.NE.U32.AND P4, PT, R148, RZ, PT ;  /* 0x000000ff9400720c */ /* 0x000fe20003f85070 */
[----:B------:R-:W-:Y:S01]  /*5b60*/  UISETP.NE.AND UP2, UPT, UR50, URZ, UPT ;  /* 0x000000ff3200728c */ /* 0x000fe2000bf45270 */
[----:B------:R-:W-:Y:S01]  /*5b70*/  ISETP.NE.U32.AND P2, PT, RZ, UR38, PT ;  /* 0x00000026ff007c0c */ /* 0x000fe2000bf45070 */
[----:B------:R-:W-:Y:S01]  /*5b80*/  UISETP.NE.U32.AND UP1, UPT, UR44, URZ, UPT ;  /* 0x000000ff2c00728c */ /* 0x000fe2000bf25070 */
[----:B------:R-:W-:Y:S01]  /*5b90*/  ISETP.NE.AND.EX P4, PT, R149, RZ, PT, P4 ;  /* 0x000000ff9500720c */ /* 0x000fe20003f85340 */
[----:B------:R-:W-:Y:S01]  /*5ba0*/  UPLOP3.LUT UP0, UPT, UPT, UPT, UPT, 0x40, 0x4 ;  /* 0x000000000004789c */ /* 0x000fe20003f0e870 */
[----:B------:R-:W-:Y:S01]  /*5bb0*/  ISETP.NE.AND.EX P2, PT, RZ, UR39, PT, P2 ;  /* 0x00000027ff007c0c */ /* 0x000fe2000bf45320 */
[----:B------:R-:W-:Y:S01]  /*5bc0*/  UISETP.NE.AND.EX UP1, UPT, UR45, URZ, UPT, UP1 ;  /* 0x000000ff2d00728c */ /* 0x000fe2000bf25310 */
[----:B------:R-:W-:Y:S04]  /*5bd0*/  PLOP3.LUT P1, PT, PT, PT, UP2, 0x80, 0x8 ;  /* 0x000000000008781c */ /* 0x000fe80003f2f028 */
[----:B------:R-:W-:Y:S06]  /*5be0*/  @UP2 UPLOP3.LUT UP0, UPT, UPT, UPT, UP1, 0x80, 0x8 ;  /* 0x000000000008289c */ /* 0x000fec0003f0f010 */
[----:B------:R-:W-:Y:S01]  /*5bf0*/  PLOP3.LUT P0, PT, PT, PT, UP0, 0x80, 0x8 ;  /* 0x000000000008781c */ /* 0x000fe20003f0f008 */
[----:B------:R-:W-:Y:S01]  /*5c00*/  @!UPT UIADD3 URZ, UPT, UPT, URZ, URZ, URZ ;  /* 0x000000fffffff290 */ /* 0x000fe2000fffe0ff */
[----:B------:R-:W-:Y:S11]  /*5c10*/  BRA.U !UP1, `(.L_x_106) ;  /* 0x0000000109387547 */ /* 0x000ff6000b800000 */
[----:B------:R-:W-:Y:S01]  /*5c20*/  UISETP.NE.U32.AND UP0, UPT, UR38, URZ, UPT ;  /* 0x000000ff2600728c */ /* 0x000fe2000bf05070 */
[----:B------:R-:W-:Y:S02]  /*5c30*/  HFMA2 R0, -RZ, RZ, 0, 5.9604644775390625e-08 ;  /* 0x00000001ff007431 */ /* 0x000fe400000001ff */
[----:B------:R-:W-:Y:S01]  /*5c40*/  IMAD.MOV.U32 R153, RZ, RZ, 0x1 ;  /* 0x00000001ff997424 */ /* 0x000fe200078e00ff */
[----:B------:R-:W-:Y:S06]  /*5c50*/  UISETP.NE.AND.EX UP0, UPT, UR39, URZ, UPT, UP0 ;  /* 0x000000ff2700728c */ /* 0x000fec000bf05300 */
[----:B------:R-:W-:Y:S05]  /*5c60*/  PLOP3.LUT P3, PT, PT, PT, UP0, 0x80, 0x8 ;  /* 0x000000000008781c */ /* 0x000fea0003f6f008 */
[----:B------:R-:W1:Y:S01]  /*5c70*/  @UP0 LDCU.64 UR6, c[0x0][0x888] ;  /* 0x00011100ff0607ac */ /* 0x000e620008000a00 */
[----:B------:R-:W-:Y:S07]  /*5c80*/  @UP0 UIMAD UR4, UR36, UR44, URZ ;  /* 0x0000002c240402a4 */ /* 0x000fee000f8e02ff */
[----:B------:R-:W-:Y:S01]  /*5c90*/  @!P3 PRMT R153, R0, 0x7610, R153 ;  /* 0x000076100099b816 */ /* 0x000fe20000000099 */
[----:B-1----:R-:W-:Y:S03]  /*5ca0*/  @UP0 UIMAD.WIDE UR6, UR4, 0x4, UR6 ;  /* 0x00000004040608a5 */ /* 0x002fe6000f8e0206 */
[----:B------:R-:W1:Y:S03]  /*5cb0*/  @!UP0 LDCU UR4, c[0x0][0x880] ;  /* 0x00011000ff0487ac */ /* 0x000e660008000800 */
[----:B------:R-:W-:Y:S01]  /*5cc0*/  IMAD.U32 R2, RZ, RZ, UR6 ;  /* 0x00000006ff027e24 */ /* 0x000fe2000f8e00ff */
[----:B------:R-:W-:Y:S05]  /*5cd0*/  MOV R3, UR7 ;  /* 0x0000000700037c02 */ /* 0x000fea0008000f00 */
[----:B-----5:R2:W5:Y:S02]  /*5ce0*/  @P3 LDG.E R82, desc[UR46][R2.64] ;  /* 0x0000002e02523981 */ /* 0x020564000c1e1900 */
[----:B-12---:R-:W-:Y:S02]  /*5cf0*/  @!P3 IMAD.U32 R82, RZ, RZ, UR4 ;  /* 0x00000004ff52be24 */ /* 0x006fe4000f8e00ff */
.L_x_106:
[----:B------:R-:W-:Y:S05]  /*5d00*/  @!P4 BRA `(.L_x_107) ;  /* 0x000000000020c947 */ /* 0x000fea0003800000 */
[----:B------:R-:W-:Y:S04]  /*5d10*/  ISETP.NE.U32.AND P3, PT, R146, RZ, PT ;  /* 0x000000ff9200720c */ /* 0x000fe80003f65070 */
[----:B------:R-:W-:Y:S11]  /*5d20*/  ISETP.NE.AND.EX P3, PT, R147, RZ, PT, P3 ;  /* 0x000000ff9300720c */ /* 0x000ff60003f65330 */
[----:B------:R-:W-:Y:S02]  /*5d30*/  @!UPT UIADD3 URZ, UPT, UPT, URZ, URZ, URZ ;  /* 0x000000fffffff290 */ /* 0x000fe4000fffe0ff */
[----:B------:R-:W1:Y:S01]  /*5d40*/  @P3 LDC.64 R2, c[0x0][0x8a8] ;  /* 0x00022a00ff023b82 */ /* 0x000e620000000a00 */
[----:B------:R-:W-:Y:S04]  /*5d50*/  @P3 IMAD R0, R148, UR36, RZ ;  /* 0x0000002494003c24 */ /* 0x000fe8000f8e02ff */
[----:B-1----:R-:W-:Y:S05]  /*5d60*/  @P3 IMAD.WIDE R2, R0, 0x4, R2 ;  /* 0x0000000400023825 */ /* 0x002fea00078e0202 */
[----:B-----5:R1:W5:Y:S02]  /*5d70*/  @P3 LDG.E R78, desc[UR46][R2.64] ;  /* 0x0000002e024e3981 */ /* 0x020364000c1e1900 */
[----:B-1----:R-:W2:Y:S02]  /*5d80*/  @!P3 LDC R78, c[0x0][0x8a0] ;  /* 0x00022800ff4ebb82 */ /* 0x002ea40000000800 */
.L_x_107:
[----:B-----5:R-:W-:Y:S01]  /*5d90*/  ISETP.NE.AND P4, PT, R82, RZ, PT ;  /* 0x000000ff5200720c */ /* 0x020fe20003f85270 */
[----:B------:R-:W-:Y:S01]  /*5da0*/  BSSY B1, `(.L_x_108) ;  /* 0x0000048000017945 */ /* 0x000fe20003800000 */
[----:B------:R-:W-:Y:S01]  /*5db0*/  SEL R5, RZ, 0xffffffff, P2 ;  /* 0xffffffffff057807 */ /* 0x000fe20001000000 */
[----:B------:R-:W-:Y:S01]  /*5dc0*/  IMAD.MOV.U32 R116, RZ, RZ, 0x1 ;  /* 0x00000001ff747424 */ /* 0x000fe200078e00ff */
[----:B------:R-:W-:Y:S01]  /*5dd0*/  LOP3.LUT P3, RZ, R153, 0xff, RZ, 0xc0, !PT ;  /* 0x000000ff99ff7812 */ /* 0x000fe2000786c0ff */
[----:B------:R-:W-:Y:S01]  /*5de0*/  IMAD R80, R76, 0x80, R79 ;  /* 0x000000804c507824 */ /* 0x000fe200078e024f */
[----:B------:R-:W-:Y:S02]  /*5df0*/  @P1 SEL R0, RZ, 0xffffffff, P4 ;  /* 0xffffffffff001807 */ /* 0x000fe40002000000 */
[----:B------:R-:W-:Y:S02]  /*5e00*/  CS2R R110, SRZ ;  /* 0x00000000006e7805 */ /* 0x000fe4000001ff00 */
[----:B------:R-:W-:Y:S02]  /*5e10*/  LEA R3, R162, UR49, 0x3 ;  /* 0x00000031a2037c11 */ /* 0x000fe4000f8e18ff */
[----:B------:R-:W-:Y:S02]  /*5e20*/  CS2R R108, SRZ ;  /* 0x00000000006c7805 */ /* 0x000fe4000001ff00 */
[----:B------:R-:W-:Y:S02]  /*5e30*/  @P0 SEL R0, R5, R0, !P3 ;  /* 0x0000000005000207 */ /* 0x000fe40005800000 */
[----:B------:R-:W-:Y:S02]  /*5e40*/  CS2R R106, SRZ ;  /* 0x00000000006a7805 */ /* 0x000fe4000001ff00 */
[----:B------:R-:W-:Y:S02]  /*5e50*/  LEA R171, R76, UR49, 0x3 ;  /* 0x000000314cab7c11 */ /* 0x000fe4000f8e18ff */
[----:B------:R-:W-:Y:S02]  /*5e60*/  CS2R R104, SRZ ;  /* 0x0000000000687805 */ /* 0x000fe4000001ff00 */
[----:B------:R-:W-:Y:S02]  /*5e70*/  @P1 LOP3.LUT R0, R0, 0x1, RZ, 0xc0, !PT ;  /* 0x0000000100001812 */ /* 0x000fe400078ec0ff */
[----:B------:R-:W-:Y:S02]  /*5e80*/  CS2R R98, SRZ ;  /* 0x0000000000627805 */ /* 0x000fe4000001ff00 */
[----:B------:R-:W-:Y:S02]  /*5e90*/  SHF.L.U32 R2, R164, 0x1f, RZ ;  /* 0x0000001fa4027819 */ /* 0x000fe400000006ff */
[----:B------:R-:W-:Y:S02]  /*5ea0*/  CS2R R96, SRZ ;  /* 0x0000000000607805 */ /* 0x000fe4000001ff00 */
[----:B------:R-:W-:Y:S02]  /*5eb0*/  ISETP.NE.U32.OR P6, PT, R0, 0x1, !P1 ;  /* 0x000000010000780c */ /* 0x000fe40004fc5470 */
[----:B------:R-:W-:Y:S02]  /*5ec0*/  CS2R R90, SRZ ;  /* 0x00000000005a7805 */ /* 0x000fe4000001ff00 */
[----:B------:R-:W-:Y:S02]  /*5ed0*/  PLOP3.LUT P2, PT, PT, PT, UP1, 0x80, 0x8 ;  /* 0x000000000008781c */ /* 0x000fe40003f4f018 */
[----:B------:R-:W-:Y:S02]  /*5ee0*/  CS2R R88, SRZ ;  /* 0x0000000000587805 */ /* 0x000fe4000001ff00 */
[----:B------:R-:W-:Y:S02]  /*5ef0*/  SEL R0, RZ, 0xffffffff, P4 ;  /* 0xffffffffff007807 */ /* 0x000fe40002000000 */
[----:B------:R-:W-:Y:S03]  /*5f00*/  P2R R92, PR, RZ, 0x40 ;  /* 0x00000040ff5c7803 */ /* 0x000fe60000000000 */
[----:B------:R-:W-:Y:S04]  /*5f10*/  @P6 SHF.L.U32 R4, R161, 0x1f, RZ ;  /* 0x0000001fa1046819 */ /* 0x000fe800000006ff */
[----:B------:R-:W-:Y:S01]  /*5f20*/  @P2 SEL R0, R5, R0, !P3 ;  /* 0x0000000005002207 */ /* 0x000fe20005800000 */
[----:B------:R-:W1:Y:S03]  /*5f30*/  @P6 SYNCS.PHASECHK.TRANS64.TRYWAIT P1, [R3+URZ+0x80], R4 ;  /* 0x00008004030065a7 */ /* 0x000e6600080211ff */
[----:B------:R-:W-:Y:S04]  /*5f40*/  LOP3.LUT R0, R0, 0x1, RZ, 0xc0, !PT ;  /* 0x0000000100007812 */ /* 0x000fe800078ec0ff */
[----:B------:R-:W-:Y:S04]  /*5f50*/  ISETP.NE.U32.AND P5, PT, R0, 0x1, PT ;  /* 0x000000010000780c */ /* 0x000fe80003fa5070 */
[----:B------:R-:W-:Y:S01]  /*5f60*/  P2R R117, PR, RZ, 0x20 ;  /* 0x00000020ff757803 */ /* 0x000fe20000000000 */
[----:B------:R3:W4:Y:S01]  /*5f70*/  SYNCS.PHASECHK.TRANS64.TRYWAIT P0, [R171+URZ+0xd0], R2 ;  /* 0x0000d002ab0075a7 */ /* 0x00072200080011ff */
[----:B-1----:R-:W-:Y:S01]  /*5f80*/  @P6 SEL R116, RZ, 0x1, !P1 ;  /* 0x00000001ff746807 */ /* 0x002fe20004800000 */
[----:B---3--:R-:W-:Y:S06]  /*5f90*/  @!P6 BRA `(.L_x_109) ;  /* 0x0000000000a0e947 */ /* 0x008fec0003800000 */
[----:B------:R-:W-:Y:S01]  /*5fa0*/  @P5 IMAD R7, R162, 0x2000, R155 ;  /* 0x00002000a2075824 */ /* 0x000fe200078e029b */
[----:B------:R-:W-:Y:S01]  /*5fb0*/  ISETP.NE.AND P1, PT, R116, RZ, PT ;  /* 0x000000ff7400720c */ /* 0x000fe20003f25270 */
[----:B------:R-:W-:Y:S01]  /*5fc0*/  BSSY B0, `(.L_x_110) ;  /* 0x0000011000007945 */ /* 0x000fe20003800000 */
[----:B------:R-:W-:Y:S01]  /*5fd0*/  CS2R R90, SRZ ;  /* 0x00000000005a7805 */ /* 0x000fe2000001ff00 */
[----:B------:R-:W-:Y:S01]  /*5fe0*/  @P5 VIADD R4, R7, UR49 ;  /* 0x0000003107045c36 */ /* 0x000fe20008000000 */
[----:B------:R-:W-:Y:S02]  /*5ff0*/  CS2R R88, SRZ ;  /* 0x0000000000587805 */ /* 0x000fe4000001ff00 */
[----:B------:R-:W-:Y:S02]  /*6000*/  CS2R R98, SRZ ;  /* 0x0000000000627805 */ /* 0x000fe4000001ff00 */
[----:B------:R-:W-:Y:S01]  /*6010*/  CS2R R96, SRZ ;  /* 0x0000000000607805 */ /* 0x000fe2000001ff00 */
[--C-:B------:R-:W-:Y:S01]  /*6020*/  @P5 IMAD.IADD R6, R167, 0x1, R4.reuse ;  /* 0x00000001a7065824 */ /* 0x100fe200078e0204 */
[----:B------:R-:W-:Y:S01]  /*6030*/  CS2R R106, SRZ ;  /* 0x00000000006a7805 */ /* 0x000fe2000001ff00 */
[--C-:B------:R-:W-:Y:S01]  /*6040*/  @P5 IMAD.IADD R5, R166, 0x1, R4.reuse ;  /* 0x00000001a6055824 */ /* 0x100fe200078e0204 */
[----:B------:R-:W-:Y:S01]  /*6050*/  CS2R R104, SRZ ;  /* 0x0000000000687805 */ /* 0x000fe2000001ff00 */
[----:B------:R-:W-:Y:S01]  /*6060*/  @P5 IMAD R4, R165, 0x10, R4 ;  /* 0x00000010a5045824 */ /* 0x000fe200078e0204 */
[----:B------:R-:W-:Y:S02]  /*6070*/  CS2R R110, SRZ ;  /* 0x00000000006e7805 */ /* 0x000fe4000001ff00 */
[----:B------:R-:W-:Y:S01]  /*6080*/  CS2R R108, SRZ ;  /* 0x00000000006c7805 */ /* 0x000fe2000001ff00 */
[----:B------:R-:W-:Y:S06]  /*6090*/  @P1 BRA `(.L_x_111) ;  /* 0x00000000000c1947 */ /* 0x000fec0003800000 */
[----:B------:R-:W-:Y:S04]  /*60a0*/  SHF.L.U32 R0, R161, 0x1f, RZ ;  /* 0x0000001fa1007819 */ /* 0x000fe800000006ff */
[----:B------:R-:W1:Y:S02]  /*60b0*/  SYNCS.PHASECHK.TRANS64.TRYWAIT P1, [R3+URZ+0x80], R0 ;  /* 0x00008000030075a7 */ /* 0x000e6400080211ff */
[----:B-1----:R-:W-:Y:S05]  /*60c0*/  @!P1 BRA `(.L_x_112) ;  /* 0x0000003800009947 */ /* 0x002fea0003800000 */
.L_x_111:
[----:B------:R-:W-:Y:S05]  /*60d0*/  BSYNC B0 ;  /* 0x0000000000007941 */ /* 0x000fea0003800000 */
.L_x_110:
[----:B------:R-:W-:Y:S01]  /*60e0*/  ISETP.NE.AND P1, PT, R117, RZ, PT ;  /* 0x000000ff7500720c */ /* 0x000fe20003f25270 */
[----:B-1----:R-:W-:Y:S02]  /*60f0*/  VIADD R3, R3, 0x90 ;  /* 0x0000009003037836 */ /* 0x002fe40000000000 */
[----:B------:R-:W-:Y:S02]  /*6100*/  IMAD.U32 R0, RZ, RZ, UR37 ;  /* 0x00000025ff007e24 */ /* 0x000fe4000f8e00ff */
[----:B------:R-:W-:Y:S03]  /*6110*/  VIADD R162, R162, 0x1 ;  /* 0x00000001a2a27836 */ /* 0x000fe60000000000 */
[----:B------:R-:W-:Y:S05]  /*6120*/  PRMT R0, R0, 0x654, R3 ;  /* 0x0000065400007816 */ /* 0x000fea0000000003 */
[----:B------:R1:W3:Y:S04]  /*6130*/  @P1 LDS.128 R88, [R7+UR49+0x200] ;  /* 0x0002003107581984 */ /* 0x0002e80008000c00 */
[----:B------:R1:W1:Y:S04]  /*6140*/  @P1 LDS.128 R96, [R6+0x200] ;  /* 0x0002000006601984 */ /* 0x0002680000000c00 */
[----:B------:R1:W1:Y:S04]  /*6150*/  @P1 LDS.128 R104, [R5+0x200] ;  /* 0x0002000005681984 */ /* 0x0002680000000c00 */
[----:B------:R1:W1:Y:S01]  /*6160*/  @P1 LDS.128 R108, [R4+0x200] ;  /* 0x00020000046c1984 */ /* 0x0002620000000c00 */
[C---:B------:R-:W-:Y:S01]  /*6170*/  ISETP.NE.AND P1, PT, R162.reuse, 0x2, PT ;  /* 0x00000002a200780c */ /* 0x040fe20003f25270 */
[----:B------:R-:W-:Y:S01]  /*6180*/  @!PT LDS RZ, [RZ] ;  /* 0x00000000fffff984 */ /* 0x000fe20000000800 */
[----:B------:R-:W-:Y:S01]  /*6190*/  @!PT LDS RZ, [RZ] ;  /* 0x00000000fffff984 */ /* 0x000fe20000000800 */
[----:B------:R-:W-:Y:S01]  /*61a0*/  @!PT LDS RZ, [RZ] ;  /* 0x00000000fffff984 */ /* 0x000fe20000000800 */
[----:B------:R-:W-:Y:S01]  /*61b0*/  @!PT LDS RZ, [RZ] ;  /* 0x00000000fffff984 */ /* 0x000fe20000000800 */
[----:B------:R5:W-:Y:S06]  /*61c0*/  MEMBAR.ALL.CTA ;  /* 0x0000000000007992 */ /* 0x000bec0000008000 */
[----:B-----5:R-:W5:Y:S01]  /*61d0*/  FENCE.VIEW.ASYNC.S ;  /* 0x00000000000073c6 */ /* 0x020f620000000000 */
[----:B------:R-:W-:Y:S01]  /*61e0*/  SEL R162, R162, RZ, P1 ;  /* 0x000000ffa2a27207 */ /* 0x000fe20000800000 */
[----:B-----5:R5:W-:Y:S02]  /*61f0*/  SYNCS.ARRIVE.TRANS64.RED.A1T0 RZ, [R0+URZ], RZ ;  /* 0x000000ff00ff79a7 */ /* 0x020be400081004ff */
[----:B-----5:R-:W-:Y:S04]  /*6200*/  SEL R0, RZ, 0x1, P1 ;  /* 0x00000001ff007807 */ /* 0x020fe80000800000 */
[----:B---3--:R-:W-:Y:S02]  /*6210*/  LOP3.LUT R161, R161, R0, RZ, 0x3c, !PT ;  /* 0x00000000a1a17212 */ /* 0x008fe400078e3cff */
.L_x_109:
[----:B------:R-:W-:Y:S05]  /*6220*/  BSYNC B1 ;  /* 0x0000000000017941 */ /* 0x000fea0003800000 */
.L_x_108:
[----:B------:R-:W-:Y:S04]  /*6230*/  SHF.R.U32.HI R3, RZ, 0x15, R80 ;  /* 0x00000015ff037819 */ /* 0x000fe80000011650 */
[----:B------:R-:W-:Y:S01]  /*6240*/  LOP3.LUT P1, RZ, R3, 0x3, R156, 0x48, !PT ;  /* 0x0000000303ff7812 */ /* 0x000fe2000782489c */
[----:B------:R-:W-:Y:S01]  /*6250*/  @!UPT UIADD3 URZ, UPT, UPT, URZ, URZ, URZ ;  /* 0x000000fffffff290 */ /* 0x000fe2000fffe0ff */
[----:B----4-:R-:W-:Y:S11]  /*6260*/  @P0 BRA `(.L_x_113) ;  /* 0x0000000000080947 */ /* 0x010ff60003800000 */
[----:B------:R-:W3:Y:S02]  /*6270*/  SYNCS.PHASECHK.TRANS64.TRYWAIT P0, [R171+URZ+0xd0], R2 ;  /* 0x0000d002ab0075a7 */ /* 0x000ee400080011ff */
[----:B---3--:R-:W-:Y:S05]  /*6280*/  @!P0 BRA `(.L_x_114) ;  /* 0x0000003400a48947 */ /* 0x008fea0003800000 */
.L_x_113:
[----:B------:R-:W-:Y:S05]  /*6290*/  @!P1 BRA `(.L_x_115) ;  /* 0x0000000000409947 */ /* 0x000fea0003800000 */
[----:B------:R-:W1:Y:S01]  /*62a0*/  LDCU.64 UR8, c[0x4][0x70] ;  /* 0x01000e00ff0877ac */ /* 0x000e620008000a00 */
[----:B------:R-:W-:Y:S01]  /*62b0*/  MOV R3, 0x0 ;  /* 0x0000000000037802 */ /* 0x000fe20000000f00 */
[----:B------:R-:W-:Y:S02]  /*62c0*/  HFMA2 R12, -RZ, RZ, 0, 5.9604644775390625e-08 ;  /* 0x00000001ff0c7431 */ /* 0x000fe400000001ff */
[----:B------:R-:W-:Y:S02]  /*62d0*/  IMAD.MOV.U32 R8, RZ, RZ, 0x192 ;  /* 0x00000192ff087424 */ /* 0x000fe400078e00ff */
[----:B------:R-:W-:Y:S01]  /*62e0*/  IMAD.MOV.U32 R13, RZ, RZ, RZ ;  /* 0x000000ffff0d7224 */ /* 0x000fe200078e00ff */
[----:B------:R-:W4:Y:S01]  /*62f0*/  LDCU.64 UR6, c[0x4][0x78] ;  /* 0x01000f00ff0677ac */ /* 0x000f220008000a00 */
[----:B---3--:R-:W3:Y:S01]  /*6300*/  LDC.64 R2, c[0x4][R3] ;  /* 0x0100000003027b82 */ /* 0x008ee20000000a00 */
[----:B------:R-:W5:Y:S01]  /*6310*/  LDCU.64 UR4, c[0x4][0x10] ;  /* 0x01000200ff0477ac */ /* 0x000f620008000a00 */
[----:B-1----:R-:W-:Y:S01]  /*6320*/  MOV R5, UR9 ;  /* 0x0000000900057c02 */ /* 0x002fe20008000f00 */
[----:B------:R-:W-:Y:S01]  /*6330*/  IMAD.U32 R4, RZ, RZ, UR8 ;  /* 0x00000008ff047e24 */ /* 0x000fe2000f8e00ff */
[----:B----4-:R-:W-:Y:S01]  /*6340*/  MOV R7, UR7 ;  /* 0x0000000700077c02 */ /* 0x010fe20008000f00 */
[----:B------:R-:W-:Y:S01]  /*6350*/  IMAD.U32 R6, RZ, RZ, UR6 ;  /* 0x00000006ff067e24 */ /* 0x000fe2000f8e00ff */
[----:B-----5:R-:W-:Y:S01]  /*6360*/  MOV R11, UR5 ;  /* 0x00000005000b7c02 */ /* 0x020fe20008000f00 */
[----:B------:R-:W-:Y:S02]  /*6370*/  IMAD.U32 R10, RZ, RZ, UR4 ;  /* 0x00000004ff0a7e24 */ /* 0x000fe4000f8e00ff */
[----:B------:R-:W-:Y:S07]  /*6380*/  LEPC R20, `(.L_x_115) ;  /* 0x000000001014794e */ /* 0x000fee0000000000 */
[----:B--23--:R-:W-:Y:S05]  /*6390*/  CALL.ABS.NOINC R2 ;  /* 0x0000000002007343 */ /* 0x00cfea0003c00000 */
.L_x_115:
[----:B------:R-:W-:Y:S01]  /*63a0*/  SHF.L.U32 R83, R88, 0x10, RZ ;  /* 0x0000001058537819 */ /* 0x000fe200000006ff */
[----:B------:R-:W-:Y:S05]  /*63b0*/  WARPSYNC.ALL ;  /* 0x0000000000007948 */ /* 0x000fea0003800000 */
[----:B------:R-:W-:Y:S01]  /*63c0*/  R2UR UR4, R80 ;  /* 0x00000000500472ca */ /* 0x000fe200000e0000 */
[----:B------:R-:W-:Y:S01]  /*63d0*/  BSSY.RECONVERGENT B0, `(.L_x_116) ;  /* 0x0000121000007945 */ /* 0x000fe20003800200 */
[----:B------:R-:W-:Y:S02]  /*63e0*/  ISETP.NE.AND P6, PT, R92, RZ, PT ;  /* 0x000000ff5c00720c */ /* 0x000fe40003fc5270 */
[----:B------:R-:W-:Y:S02]  /*63f0*/  IADD3 R119, PT, PT, R155, UR49, RZ ;  /* 0x000000319b777c10 */ /* 0x000fe4000fffe0ff */
[----:B------:R-:W-:Y:S02]  /*6400*/  SHF.L.U32 R118, R165, 0x4, RZ ;  /* 0x00000004a5767819 */ /* 0x000fe400000006ff */
[-C--:B------:R-:W-:Y:S02]  /*6410*/  IADD3 R175, PT, PT, R167, R119.reuse, RZ ;  /* 0x00000077a7af7210 */ /* 0x080fe40007ffe0ff */
[----:B------:R-:W-:Y:S02]  /*6420*/  IADD3 R174, PT, PT, R166, R119, RZ ;  /* 0x00000077a6ae7210 */ /* 0x000fe40007ffe0ff */
[----:B------:R-:W-:Y:S01]  /*6430*/  IADD3 R173, PT, PT, R119, R118, RZ ;  /* 0x0000007677ad7210 */ /* 0x000fe20007ffe0ff */
[----:B-1----:R-:W2:Y:S01]  /*6440*/  LDTM.x64 R4, tmem[UR4] ;  /* 0x00000004000479ee */ /* 0x002ea20008340000 */
[C---:B------:R-:W-:Y:S02]  /*6450*/  PRMT R81, R88.reuse, 0x8880, RZ ;  /* 0x0000888058517816 */ /* 0x040fe400000000ff */
[----:B------:R-:W-:Y:S02]  /*6460*/  SHF.R.S32.HI R83, RZ, 0x18, R83 ;  /* 0x00000018ff537819 */ /* 0x000fe40000011453 */
[----:B------:R-:W-:Y:S02]  /*6470*/  SHF.R.S32.HI R86, RZ, 0x18, R89 ;  /* 0x00000018ff567819 */ /* 0x000fe40000011459 */
[----:B------:R-:W-:Y:S02]  /*6480*/  SHF.L.U32 R84, R88, 0x8, RZ ;  /* 0x0000000858547819 */ /* 0x000fe400000006ff */
[----:B------:R-:W-:Y:S02]  /*6490*/  SHF.L.U32 R85, R89, 0x8, RZ ;  /* 0x0000000859557819 */ /* 0x000fe400000006ff */
[----:B------:R-:W-:Y:S02]  /*64a0*/  SHF.R.S32.HI R84, RZ, 0x18, R84 ;  /* 0x00000018ff547819 */ /* 0x000fe40000011454 */
[----:B------:R-:W-:Y:S02]  /*64b0*/  SHF.R.S32.HI R85, RZ, 0x18, R85 ;  /* 0x00000018ff557819 */ /* 0x000fe40000011455 */
[----:B------:R-:W-:Y:S02]  /*64c0*/  SHF.L.U32 R87, R110, 0x8, RZ ;  /* 0x000000086e577819 */ /* 0x000fe400000006ff */
[----:B------:R-:W-:Y:S02]  /*64d0*/  ISETP.NE.AND P0, PT, R169, RZ, PT ;  /* 0x000000ffa900720c */ /* 0x000fe40003f05270 */
[----:B------:R-:W-:Y:S02]  /*64e0*/  SHF.R.S32.HI R87, RZ, 0x18, R87 ;  /* 0x00000018ff577819 */ /* 0x000fe40000011457 */
[----:B------:R-:W-:Y:S02]  /*64f0*/  LEA R124, R162, UR49, 0x3 ;  /* 0x00000031a27c7c11 */ /* 0x000fe4000f8e18ff */
[----:B------:R-:W-:Y:S01]  /*6500*/  @P6 SHF.L.U32 R125, R161, 0x1f, RZ ;  /* 0x0000001fa17d6819 */ /* 0x000fe200000006ff */
[C---:B--2---:R-:W-:Y:S02]  /*6510*/  IMAD R0, R78.reuse, R4, RZ ;  /* 0x000000044e007224 */ /* 0x044fe400078e02ff */
[C---:B---3--:R-:W-:Y:S02]  /*6520*/  IMAD R2, R78.reuse, R5, RZ ;  /* 0x000000054e027224 */ /* 0x048fe400078e02ff */
[----:B------:R-:W-:Y:S02]  /*6530*/  IMAD R3, R78, R6, RZ ;  /* 0x000000064e037224 */ /* 0x000fe400078e02ff */
[-C--:B------:R-:W-:Y:S01]  /*6540*/  IMAD R0, R81, R82.reuse, R0 ;  /* 0x0000005251007224 */ /* 0x080fe200078e0200 */
[----:B------:R-:W-:Y:S01]  /*6550*/  SHF.R.S32.HI R81, RZ, 0x18, R88 ;  /* 0x00000018ff517819 */ /* 0x000fe20000011458 */
[-C--:B------:R-:W-:Y:S01]  /*6560*/  IMAD R2, R83, R82.reuse, R2 ;  /* 0x0000005253027224 */ /* 0x080fe200078e0202 */
[C---:B------:R-:W-:Y:S01]  /*6570*/  PRMT R83, R89.reuse, 0x8880, RZ ;  /* 0x0000888059537816 */ /* 0x040fe200000000ff */
[----:B------:R-:W-:Y:S01]  /*6580*/  IMAD R3, R84, R82, R3 ;  /* 0x0000005254037224 */ /* 0x000fe200078e0203 */
[----:B------:R-:W-:Y:S01]  /*6590*/  SHF.L.U32 R84, R89, 0x10, RZ ;  /* 0x0000001059547819 */ /* 0x000fe200000006ff */
[C---:B------:R-:W-:Y:S02]  /*65a0*/  IMAD R7, R78.reuse, R7, RZ ;  /* 0x000000074e077224 */ /* 0x040fe400078e02ff */
[C---:B------:R-:W-:Y:S01]  /*65b0*/  IMAD R4, R78.reuse, R8, RZ ;  /* 0x000000084e047224 */ /* 0x040fe200078e02ff */
[----:B------:R-:W-:Y:S01]  /*65c0*/  SHF.R.S32.HI R84, RZ, 0x18, R84 ;  /* 0x00000018ff547819 */ /* 0x000fe20000011454 */
[----:B------:R-:W-:Y:S02]  /*65d0*/  IMAD R5, R78, R9, RZ ;  /* 0x000000094e057224 */ /* 0x000fe400078e02ff */
[----:B------:R-:W-:Y:S01]  /*65e0*/  IMAD R7, R81, R82, R7 ;  /* 0x0000005251077224 */ /* 0x000fe200078e0207 */
[----:B------:R-:W-:Y:S01]  /*65f0*/  PRMT R81, R90, 0x8880, RZ ;  /* 0x000088805a517816 */ /* 0x000fe200000000ff */
[----:B------:R-:W-:Y:S02]  /*6600*/  IMAD R6, R78, R10, RZ ;  /* 0x0000000a4e067224 */ /* 0x000fe400078e02ff */
[-C--:B------:R-:W-:Y:S01]  /*6610*/  IMAD R4, R83, R82.reuse, R4 ;  /* 0x0000005253047224 */ /* 0x080fe200078e0204 */
[----:B------:R-:W-:Y:S01]  /*6620*/  I2IP.S8.S32.SAT R93, R7, R3, RZ ;  /* 0x00000003075d7239 */ /* 0x000fe200000014ff */
[----:B------:R-:W-:Y:S01]  /*6630*/  IMAD R5, R84, R82, R5 ;  /* 0x0000005254057224 */ /* 0x000fe200078e0205 */
[----:B------:R-:W-:Y:S01]  /*6640*/  SHF.L.U32 R83, R90, 0x10, RZ ;  /* 0x000000105a537819 */ /* 0x000fe200000006ff */
[----:B------:R-:W-:Y:S01]  /*6650*/  IMAD R11, R78, R11, RZ ;  /* 0x0000000b4e0b7224 */ /* 0x000fe200078e02ff */
[----:B------:R-:W-:Y:S01]  /*6660*/  I2IP.S8.S32.SAT R92, R2, R0, R93 ;  /* 0x00000000025c7239 */ /* 0x000fe2000000145d */
[----:B------:R-:W-:Y:S01]  /*6670*/  IMAD R6, R85, R82, R6 ;  /* 0x0000005255067224 */ /* 0x000fe200078e0206 */
[----:B------:R-:W-:Y:S01]  /*6680*/  SHF.R.S32.HI R83, RZ, 0x18, R83 ;  /* 0x00000018ff537819 */ /* 0x000fe20000011453 */
[----:B------:R-:W-:Y:S01]  /*6690*/  IMAD R8, R78, R12, RZ ;  /* 0x0000000c4e087224 */ /* 0x000fe200078e02ff */
[----:B------:R-:W-:Y:S01]  /*66a0*/  SHF.L.U32 R85, R90, 0x8, RZ ;  /* 0x000000085a557819 */ /* 0x000fe200000006ff */
[----:B------:R-:W-:Y:S02]  /*66b0*/  IMAD R9, R78, R13, RZ ;  /* 0x0000000d4e097224 */ /* 0x000fe400078e02ff */
[----:B------:R-:W-:Y:S01]  /*66c0*/  IMAD R11, R86, R82, R11 ;  /* 0x00000052560b7224 */ /* 0x000fe200078e020b */
[----:B------:R-:W-:Y:S01]  /*66d0*/  SHF.R.S32.HI R85, RZ, 0x18, R85 ;  /* 0x00000018ff557819 */ /* 0x000fe20000011455 */
[C---:B------:R-:W-:Y:S01]  /*66e0*/  IMAD R10, R78.reuse, R14, RZ ;  /* 0x0000000e4e0a7224 */ /* 0x040fe200078e02ff */
[----:B------:R-:W-:Y:S01]  /*66f0*/  SHF.R.S32.HI R86, RZ, 0x18, R91 ;  /* 0x00000018ff567819 */ /* 0x000fe2000001145b */
[----:B------:R-:W-:Y:S01]  /*6700*/  IMAD R8, R81, R82, R8 ;  /* 0x0000005251087224 */ /* 0x000fe200078e0208 */
[----:B------:R-:W-:Y:S01]  /*6710*/  I2IP.S8.S32.SAT R94, R11, R6, RZ ;  /* 0x000000060b5e7239 */ /* 0x000fe200000014ff */
[----:B------:R-:W-:Y:S01]  /*6720*/  IMAD R9, R83, R82, R9 ;  /* 0x0000005253097224 */ /* 0x000fe200078e0209 */
[C---:B------:R-:W-:Y:S01]  /*6730*/  PRMT R83, R91.reuse, 0x8880, RZ ;  /* 0x000088805b537816 */ /* 0x040fe200000000ff */
[----:B------:R-:W-:Y:S01]  /*6740*/  IMAD.U32 R84, R91, 0x10000, RZ ;  /* 0x000100005b547824 */ /* 0x000fe200078e00ff */
[----:B------:R-:W-:Y:S01]  /*6750*/  I2IP.S8.S32.SAT R93, R5, R4, R94 ;  /* 0x00000004055d7239 */ /* 0x000fe2000000145e */
[C---:B------:R-:W-:Y:S01]  /*6760*/  IMAD R15, R78.reuse, R15, RZ ;  /* 0x0000000f4e0f7224 */ /* 0x040fe200078e02ff */
[----:B------:R-:W-:Y:S01]  /*6770*/  SHF.R.S32.HI R81, RZ, 0x18, R90 ;  /* 0x00000018ff517819 */ /* 0x000fe2000001145a */
[----:B------:R-:W-:Y:S01]  /*6780*/  IMAD R10, R85, R82, R10 ;  /* 0x00000052550a7224 */ /* 0x000fe200078e020a */
[----:B------:R-:W-:Y:S01]  /*6790*/  SHF.R.S32.HI R84, RZ, 0x18, R84 ;  /* 0x00000018ff547819 */ /* 0x000fe20000011454 */
[C---:B------:R-:W-:Y:S01]  /*67a0*/  IMAD R12, R78.reuse, R16, RZ ;  /* 0x000000104e0c7224 */ /* 0x040fe200078e02ff */
[----:B------:R-:W-:Y:S01]  /*67b0*/  SHF.L.U32 R85, R91, 0x8, RZ ;  /* 0x000000085b557819 */ /* 0x000fe200000006ff */
[----:B------:R-:W-:Y:S02]  /*67c0*/  IMAD R13, R78, R17, RZ ;  /* 0x000000114e0d7224 */ /* 0x000fe400078e02ff */
[----:B------:R-:W-:Y:S01]  /*67d0*/  IMAD R15, R81, R82, R15 ;  /* 0x00000052510f7224 */ /* 0x000fe200078e020f */
[----:B------:R-:W-:Y:S01]  /*67e0*/  PRMT R81, R96, 0x8880, RZ ;  /* 0x0000888060517816 */ /* 0x000fe200000000ff */
[----:B------:R-:W-:Y:S01]  /*67f0*/  IMAD R14, R78, R18, RZ ;  /* 0x000000124e0e7224 */ /* 0x000fe200078e02ff */
[----:B------:R-:W-:Y:S01]  /*6800*/  SHF.R.S32.HI R85, RZ, 0x18, R85 ;  /* 0x00000018ff557819 */ /* 0x000fe20000011455 */
[----:B------:R-:W-:Y:S01]  /*6810*/  IMAD R12, R83, R82, R12 ;  /* 0x00000052530c7224 */ /* 0x000fe200078e020c */
[----:B------:R-:W-:Y:S01]  /*6820*/  I2IP.S8.S32.SAT R94, R15, R10, RZ ;  /* 0x0000000a0f5e7239 */ /* 0x000fe200000014ff */
[----:B------:R-:W-:Y:S01]  /*6830*/  IMAD R13, R84, R82, R13 ;  /* 0x00000052540d7224 */ /* 0x000fe200078e020d */
[----:B------:R-:W-:Y:S01]  /*6840*/  SHF.L.U32 R83, R96, 0x10, RZ ;  /* 0x0000001060537819 */ /* 0x000fe200000006ff */
[C---:B------:R-:W-:Y:S01]  /*6850*/  IMAD R19, R78.reuse, R19, RZ ;  /* 0x000000134e137224 */ /* 0x040fe200078e02ff */
[----:B------:R-:W-:Y:S01]  /*6860*/  I2IP.S8.S32.SAT R94, R9, R8, R94 ;  /* 0x00000008095e7239 */ /* 0x000fe2000000145e */
[----:B------:R-:W-:Y:S01]  /*6870*/  IMAD R14, R85, R82, R14 ;  /* 0x00000052550e7224 */ /* 0x000fe200078e020e */
[----:B------:R-:W-:Y:S01]  /*6880*/  SHF.R.S32.HI R83, RZ, 0x18, R83 ;  /* 0x00000018ff537819 */ /* 0x000fe20000011453 */
[C---:B------:R-:W-:Y:S01]  /*6890*/  IMAD R16, R78.reuse, R20, RZ ;  /* 0x000000144e107224 */ /* 0x040fe200078e02ff */
[----:B------:R-:W-:Y:S01]  /*68a0*/  SHF.L.U32 R84, R97, 0x10, RZ ;  /* 0x0000001061547819 */ /* 0x000fe200000006ff */
[----:B------:R-:W-:Y:S01]  /*68b0*/  IMAD R17, R78, R21, RZ ;  /* 0x000000154e117224 */ /* 0x000fe200078e02ff */
[----:B------:R-:W-:Y:S01]  /*68c0*/  SHF.L.U32 R85, R96, 0x8, RZ ;  /* 0x0000000860557819 */ /* 0x000fe200000006ff */
[----:B------:R-:W-:Y:S01]  /*68d0*/  IMAD R19, R86, R82, R19 ;  /* 0x0000005256137224 */ /* 0x000fe200078e0213 */
[----:B------:R-:W-:Y:S01]  /*68e0*/  SHF.R.S32.HI R84, RZ, 0x18, R84 ;  /* 0x00000018ff547819 */ /* 0x000fe20000011454 */
[C---:B------:R-:W-:Y:S01]  /*68f0*/  IMAD R18, R78.reuse, R22, RZ ;  /* 0x000000164e127224 */ /* 0x040fe200078e02ff */
[----:B------:R-:W-:Y:S01]  /*6900*/  SHF.R.S32.HI R85, RZ, 0x18, R85 ;  /* 0x00000018ff557819 */ /* 0x000fe20000011455 */
[----:B------:R-:W-:Y:S01]  /*6910*/  IMAD R16, R81, R82, R16 ;  /* 0x0000005251107224 */ /* 0x000fe200078e0210 */
[----:B------:R-:W-:Y:S01]  /*6920*/  I2IP.S8.S32.SAT R95, R19, R14, RZ ;  /* 0x0000000e135f7239 */ /* 0x000fe200000014ff */
[-C--:B------:R-:W-:Y:S01]  /*6930*/  IMAD R17, R83, R82.reuse, R17 ;  /* 0x0000005253117224 */ /* 0x080fe200078e0211 */
[----:B------:R-:W-:Y:S01]  /*6940*/  PRMT R83, R97, 0x8880, RZ ;  /* 0x0000888061537816 */ /* 0x000fe200000000ff */
[C---:B------:R-:W-:Y:S01]  /*6950*/  IMAD R23, R78.reuse, R23, RZ ;  /* 0x000000174e177224 */ /* 0x040fe200078e02ff */
[----:B------:R-:W-:Y:S01]  /*6960*/  SHF.R.S32.HI R81, RZ, 0x18, R96 ;  /* 0x00000018ff517819 */ /* 0x000fe20000011460 */
[----:B------:R-:W-:Y:S01]  /*6970*/  IMAD R18, R85, R82, R18 ;  /* 0x0000005255127224 */ /* 0x000fe200078e0212 */
[----:B------:R-:W-:Y:S01]  /*6980*/  SHF.L.U32 R85, R97, 0x8, RZ ;  /* 0x0000000861557819 */ /* 0x000fe200000006ff */
[C---:B------:R-:W-:Y:S01]  /*6990*/  IMAD R20, R78.reuse, R24, RZ ;  /* 0x000000184e147224 */ /* 0x040fe200078e02ff */
[----:B------:R-:W-:Y:S01]  /*69a0*/  I2IP.S8.S32.SAT R95, R13, R12, R95 ;  /* 0x0000000c0d5f7239 */ /* 0x000fe2000000145f */
[----:B------:R-:W-:Y:S01]  /*69b0*/  IMAD R21, R78, R25, RZ ;  /* 0x000000194e157224 */ /* 0x000fe200078e02ff */
[----:B------:R-:W-:Y:S01]  /*69c0*/  SHF.R.S32.HI R85, RZ, 0x18, R85 ;  /* 0x00000018ff557819 */ /* 0x000fe20000011455 */
[----:B------:R-:W-:Y:S01]  /*69d0*/  IMAD R23, R81, R82, R23 ;  /* 0x0000005251177224 */ /* 0x000fe200078e0217 */
[----:B------:R-:W-:Y:S01]  /*69e0*/  PRMT R81, R98, 0x8880, RZ ;  /* 0x0000888062517816 */ /* 0x000fe200000000ff */
[----:B------:R-:W-:Y:S01]  /*69f0*/  IMAD R22, R78, R26, RZ ;  /* 0x0000001a4e167224 */ /* 0x000fe200078e02ff */
[----:B------:R1:W-:Y:S01]  /*6a00*/  STS.128 [R155+UR49+0x4200], R92 ;  /* 0x0042005c9b007988 */ /* 0x0003e20008000c31 */
[----:B------:R-:W-:Y:S01]  /*6a10*/  IMAD R20, R83, R82, R20 ;  /* 0x0000005253147224 */ /* 0x000fe200078e0214 */
[----:B------:R-:W-:Y:S01]  /*6a20*/  I2IP.S8.S32.SAT R100, R23, R18, RZ ;  /* 0x0000001217647239 */ /* 0x000fe200000014ff */
[----:B------:R-:W-:Y:S01]  /*6a30*/  IMAD R21, R84, R82, R21 ;  /* 0x0000005254157224 */ /* 0x000fe200078e0215 */
[----:B------:R-:W-:Y:S01]  /*6a40*/  SHF.R.S32.HI R86, RZ, 0x18, R97 ;  /* 0x00000018ff567819 */ /* 0x000fe20000011461 */
[----:B------:R-:W-:Y:S01]  /*6a50*/  IMAD.U32 R83, R98, 0x10000, RZ ;  /* 0x0001000062537824 */ /* 0x000fe200078e00ff */
[----:B------:R-:W-:Y:S01]  /*6a60*/  I2IP.S8.S32.SAT R100, R17, R16, R100 ;  /* 0x0000001011647239 */ /* 0x000fe20000001464 */
[----:B------:R-:W-:Y:S01]  /*6a70*/  IMAD R27, R78, R27, RZ ;  /* 0x0000001b4e1b7224 */ /* 0x000fe200078e02ff */
[----:B------:R-:W-:Y:S01]  /*6a80*/  SHF.L.U32 R84, R99, 0x10, RZ ;  /* 0x0000001063547819 */ /* 0x000fe200000006ff */
[----:B------:R-:W-:Y:S01]  /*6a90*/  IMAD R22, R85, R82, R22 ;  /* 0x0000005255167224 */ /* 0x000fe200078e0216 */
[----:B------:R-:W-:Y:S01]  /*6aa0*/  SHF.L.U32 R85, R98, 0x8, RZ ;  /* 0x0000000862557819 */ /* 0x000fe200000006ff */
[C---:B------:R-:W-:Y:S01]  /*6ab0*/  IMAD R24, R78.reuse, R28, RZ ;  /* 0x0000001c4e187224 */ /* 0x040fe200078e02ff */
[----:B------:R-:W-:Y:S01]  /*6ac0*/  SHF.R.S32.HI R83, RZ, 0x18, R83 ;  /* 0x00000018ff537819 */ /* 0x000fe20000011453 */
[----:B------:R-:W-:Y:S01]  /*6ad0*/  IMAD R25, R78, R29, RZ ;  /* 0x0000001d4e197224 */ /* 0x000fe200078e02ff */
[----:B------:R-:W-:Y:S01]  /*6ae0*/  SHF.R.S32.HI R84, RZ, 0x18, R84 ;  /* 0x00000018ff547819 */ /* 0x000fe20000011454 */
[----:B------:R-:W-:Y:S01]  /*6af0*/  IMAD R27, R86, R82, R27 ;  /* 0x00000052561b7224 */ /* 0x000fe200078e021b */
[----:B------:R-:W-:Y:S01]  /*6b00*/  SHF.R.S32.HI R85, RZ, 0x18, R85 ;  /* 0x00000018ff557819 */ /* 0x000fe20000011455 */
[C---:B------:R-:W-:Y:S01]  /*6b10*/  IMAD R26, R78.reuse, R30, RZ ;  /* 0x0000001e4e1a7224 */ /* 0x040fe200078e02ff */
[----:B------:R-:W-:Y:S01]  /*6b20*/  SHF.R.S32.HI R86, RZ, 0x18, R99 ;  /* 0x00000018ff567819 */ /* 0x000fe20000011463 */
[----:B------:R-:W-:Y:S01]  /*6b30*/  IMAD R24, R81, R82, R24 ;  /* 0x0000005251187224 */ /* 0x000fe200078e0218 */
[----:B------:R-:W-:Y:S01]  /*6b40*/  I2IP.S8.S32.SAT R101, R27, R22, RZ ;  /* 0x000000161b657239 */ /* 0x000fe200000014ff */
[----:B------:R-:W-:Y:S01]  /*6b50*/  IMAD R25, R83, R82, R25 ;  /* 0x0000005253197224 */ /* 0x000fe200078e0219 */
[----:B------:R-:W-:Y:S01]  /*6b60*/  SHF.R.S32.HI R81, RZ, 0x18, R98 ;  /* 0x00000018ff517819 */ /* 0x000fe20000011462 */
[C---:B------:R-:W-:Y:S01]  /*6b70*/  IMAD R31, R78.reuse, R31, RZ ;  /* 0x0000001f4e1f7224 */ /* 0x040fe200078e02ff */
[----:B------:R-:W-:Y:S01]  /*6b80*/  I2IP.S8.S32.SAT R101, R21, R20, R101 ;  /* 0x0000001415657239 */ /* 0x000fe20000001465 */
[----:B------:R-:W-:Y:S01]  /*6b90*/  IMAD R26, R85, R82, R26 ;  /* 0x00000052551a7224 */ /* 0x000fe200078e021a */
[C---:B------:R-:W-:Y:S01]  /*6ba0*/  PRMT R83, R99.reuse, 0x8880, RZ ;  /* 0x0000888063537816 */ /* 0x040fe200000000ff */
[C---:B------:R-:W-:Y:S01]  /*6bb0*/  IMAD R28, R78.reuse, R32, RZ ;  /* 0x000000204e1c7224 */ /* 0x040fe200078e02ff */
[----:B------:R-:W-:Y:S01]  /*6bc0*/  SHF.L.U32 R85, R99, 0x8, RZ ;  /* 0x0000000863557819 */ /* 0x000fe200000006ff */
[C---:B------:R-:W-:Y:S02]  /*6bd0*/  IMAD R29, R78.reuse, R33, RZ ;  /* 0x000000214e1d7224 */ /* 0x040fe400078e02ff */
[----:B------:R-:W-:Y:S01]  /*6be0*/  IMAD R31, R81, R82, R31 ;  /* 0x00000052511f7224 */ /* 0x000fe200078e021f */
[----:B------:R-:W-:Y:S01]  /*6bf0*/  SHF.R.S32.HI R85, RZ, 0x18, R85 ;  /* 0x00000018ff557819 */ /* 0x000fe20000011455 */
[----:B------:R-:W-:Y:S01]  /*6c00*/  IMAD R30, R78, R34, RZ ;  /* 0x000000224e1e7224 */ /* 0x000fe200078e02ff */
[----:B------:R-:W-:Y:S01]  /*6c10*/  PRMT R81, R104, 0x8880, RZ ;  /* 0x0000888068517816 */ /* 0x000fe200000000ff */
[----:B------:R-:W-:Y:S01]  /*6c20*/  IMAD R28, R83, R82, R28 ;  /* 0x00000052531c7224 */ /* 0x000fe200078e021c */
[----:B------:R-:W-:Y:S01]  /*6c30*/  I2IP.S8.S32.SAT R102, R31, R26, RZ ;  /* 0x0000001a1f667239 */ /* 0x000fe200000014ff */
[----:B------:R-:W-:Y:S01]  /*6c40*/  IMAD R29, R84, R82, R29 ;  /* 0x00000052541d7224 */ /* 0x000fe200078e021d */
[----:B------:R-:W-:Y:S01]  /*6c50*/  SHF.L.U32 R83, R104, 0x10, RZ ;  /* 0x0000001068537819 */ /* 0x000fe200000006ff */
[----:B------:R-:W-:Y:S01]  /*6c60*/  IMAD R35, R78, R35, RZ ;  /* 0x000000234e237224 */ /* 0x000fe200078e02ff */
[----:B------:R-:W-:Y:S01]  /*6c70*/  I2IP.S8.S32.SAT R102, R25, R24, R102 ;  /* 0x0000001819667239 */ /* 0x000fe20000001466 */
[----:B------:R-:W-:Y:S01]  /*6c80*/  IMAD R30, R85, R82, R30 ;  /* 0x00000052551e7224 */ /* 0x000fe200078e021e */
[----:B------:R-:W-:Y:S01]  /*6c90*/  SHF.L.U32 R85, R104, 0x8, RZ ;  /* 0x0000000868557819 */ /* 0x000fe200000006ff */
[C---:B------:R-:W-:Y:S01]  /*6ca0*/  IMAD R32, R78.reuse, R36, RZ ;  /* 0x000000244e207224 */ /* 0x040fe200078e02ff */
[----:B------:R-:W-:Y:S01]  /*6cb0*/  SHF.R.S32.HI R83, RZ, 0x18, R83 ;  /* 0x00000018ff537819 */ /* 0x000fe20000011453 */
[----:B------:R-:W-:Y:S01]  /*6cc0*/  IMAD R33, R78, R37, RZ ;  /* 0x000000254e217224 */ /* 0x000fe200078e02ff */
[----:B------:R-:W-:Y:S01]  /*6cd0*/  SHF.R.S32.HI R85, RZ, 0x18, R85 ;  /* 0x00000018ff557819 */ /* 0x000fe20000011455 */
[----:B------:R-:W-:Y:S01]  /*6ce0*/  IMAD R35, R86, R82, R35 ;  /* 0x0000005256237224 */ /* 0x000fe200078e0223 */
[----:B------:R-:W-:Y:S01]  /*6cf0*/  PRMT R84, R105, 0x8880, RZ ;  /* 0x0000888069547816 */ /* 0x000fe200000000ff */
[----:B------:R-:W-:Y:S01]  /*6d00*/  IMAD R34, R78, R38, RZ ;  /* 0x000000264e227224 */ /* 0x000fe200078e02ff */
[----:B------:R-:W-:Y:S01]  /*6d10*/  SHF.L.U32 R86, R108, 0x10, RZ ;  /* 0x000000106c567819 */ /* 0x000fe200000006ff */
[----:B------:R-:W-:Y:S01]  /*6d20*/  IMAD R32, R81, R82, R32 ;  /* 0x0000005251207224 */ /* 0x000fe200078e0220 */
[----:B------:R-:W-:Y:S01]  /*6d30*/  SHF.R.S32.HI R81, RZ, 0x18, R104 ;  /* 0x00000018ff517819 */ /* 0x000fe20000011468 */
[C---:B------:R-:W-:Y:S01]  /*6d40*/  IMAD R39, R78.reuse, R39, RZ ;  /* 0x000000274e277224 */ /* 0x040fe200078e02ff */
[----:B------:R-:W-:Y:S01]  /*6d50*/  I2IP.S8.S32.SAT R103, R35, R30, RZ ;  /* 0x0000001e23677239 */ /* 0x000fe200000014ff */
[-C--:B------:R-:W-:Y:S02]  /*6d60*/  IMAD R33, R83, R82.reuse, R33 ;  /* 0x0000005253217224 */ /* 0x080fe400078e0221 */
[----:B------:R-:W-:Y:S01]  /*6d70*/  IMAD R34, R85, R82, R34 ;  /* 0x0000005255227224 */ /* 0x000fe200078e0222 */
[----:B------:R-:W-:Y:S01]  /*6d80*/  I2IP.S8.S32.SAT R103, R29, R28, R103 ;  /* 0x0000001c1d677239 */ /* 0x000fe20000001467 */
[C---:B------:R-:W-:Y:S01]  /*6d90*/  IMAD.U32 R83, R105.reuse, 0x10000, RZ ;  /* 0x0001000069537824 */ /* 0x040fe200078e00ff */
[----:B------:R-:W-:Y:S01]  /*6da0*/  SHF.L.U32 R85, R105, 0x8, RZ ;  /* 0x0000000869557819 */ /* 0x000fe200000006ff */
[----:B------:R-:W-:Y:S01]  /*6db0*/  IMAD R39, R81, R82, R39 ;  /* 0x0000005251277224 */ /* 0x000fe200078e0227 */
[----:B------:R-:W-:Y:S01]  /*6dc0*/  MOV R81, R84 ;  /* 0x0000005400517202 */ /* 0x000fe20000000f00 */
[C---:B------:R-:W-:Y:S01]  /*6dd0*/  IMAD R36, R78.reuse, R40, RZ ;  /* 0x000000284e247224 */ /* 0x040fe200078e02ff */
[----:B------:R-:W-:Y:S01]  /*6de0*/  SHF.R.S32.HI R83, RZ, 0x18, R83 ;  /* 0x00000018ff537819 */ /* 0x000fe20000011453 */
[C---:B------:R-:W-:Y:S01]  /*6df0*/  IMAD R37, R78.reuse, R41, RZ ;  /* 0x000000294e257224 */ /* 0x040fe200078e02ff */
[----:B------:R-:W-:Y:S01]  /*6e00*/  SHF.R.S32.HI R85, RZ, 0x18, R85 ;  /* 0x00000018ff557819 */ /* 0x000fe20000011455 */
[C---:B------:R-:W-:Y:S01]  /*6e10*/  IMAD R38, R78.reuse, R42, RZ ;  /* 0x0000002a4e267224 */ /* 0x040fe200078e02ff */
[----:B------:R1:W-:Y:S01]  /*6e20*/  STS.128 [R175+0x4200], R100 ;  /* 0x00420064af007388 */ /* 0x0003e20000000c00 */
[----:B------:R-:W-:Y:S01]  /*6e30*/  IMAD R36, R81, R82, R36 ;  /* 0x0000005251247224 */ /* 0x000fe200078e0224 */
[----:B------:R-:W-:Y:S01]  /*6e40*/  I2IP.S8.S32.SAT R112, R39, R34, RZ ;  /* 0x0000002227707239 */ /* 0x000fe200000014ff */
[-C--:B------:R-:W-:Y:S01]  /*6e50*/  IMAD R37, R83, R82.reuse, R37 ;  /* 0x0000005253257224 */ /* 0x080fe200078e0225 */
[----:B------:R-:W-:Y:S01]  /*6e60*/  SHF.R.S32.HI R84, RZ, 0x18, R105 ;  /* 0x00000018ff547819 */ /* 0x000fe20000011469 */
[----:B------:R-:W-:Y:S01]  /*6e70*/  IMAD R43, R78, R43, RZ ;  /* 0x0000002b4e2b7224 */ /* 0x000fe200078e02ff */
[C---:B------:R-:W-:Y:S01]  /*6e80*/  SHF.L.U32 R83, R106.reuse, 0x10, RZ ;  /* 0x000000106a537819 */ /* 0x040fe200000006ff */
[----:B------:R-:W-:Y:S01]  /*6e90*/  IMAD R38, R85, R82, R38 ;  /* 0x0000005255267224 */ /* 0x000fe200078e0226 */
[----:B------:R-:W-:Y:S01]  /*6ea0*/  PRMT R81, R106, 0x8880, RZ ;  /* 0x000088806a517816 */ /* 0x000fe200000000ff */
[----:B------:R-:W-:Y:S01]  /*6eb0*/  IMAD R40, R78, R44, RZ ;  /* 0x0000002c4e287224 */ /* 0x000fe200078e02ff */
[----:B------:R-:W-:Y:S01]  /*6ec0*/  SHF.L.U32 R85, R106, 0x8, RZ ;  /* 0x000000086a557819 */ /* 0x000fe200000006ff */
[----:B------:R-:W-:Y:S01]  /*6ed0*/  IMAD R41, R78, R45, RZ ;  /* 0x0000002d4e297224 */ /* 0x000fe200078e02ff */
[----:B------:R-:W-:Y:S01]  /*6ee0*/  SHF.R.S32.HI R83, RZ, 0x18, R83 ;  /* 0x00000018ff537819 */ /* 0x000fe20000011453 */
[----:B------:R-:W-:Y:S01]  /*6ef0*/  IMAD R43, R84, R82, R43 ;  /* 0x00000052542b7224 */ /* 0x000fe200078e022b */
[----:B------:R-:W-:Y:S01]  /*6f00*/  SHF.R.S32.HI R85, RZ, 0x18, R85 ;  /* 0x00000018ff557819 */ /* 0x000fe20000011455 */
[C---:B------:R-:W-:Y:S01]  /*6f10*/  IMAD R42, R78.reuse, R46, RZ ;  /* 0x0000002e4e2a7224 */ /* 0x040fe200078e02ff */
[----:B------:R-:W-:Y:S01]  /*6f20*/  I2IP.S8.S32.SAT R112, R33, R32, R112 ;  /* 0x0000002021707239 */ /* 0x000fe20000001470 */
[----:B------:R-:W-:Y:S01]  /*6f30*/  IMAD R40, R81, R82, R40 ;  /* 0x0000005251287224 */ /* 0x000fe200078e0228 */
[----:B------:R-:W-:Y:S01]  /*6f40*/  SHF.R.S32.HI R84, RZ, 0x18, R106 ;  /* 0x00000018ff547819 */ /* 0x000fe2000001146a */
[----:B------:R-:W-:Y:S01]  /*6f50*/  IMAD R47, R78, R47, RZ ;  /* 0x0000002f4e2f7224 */ /* 0x000fe200078e02ff */
[----:B------:R-:W-:Y:S01]  /*6f60*/  I2IP.S8.S32.SAT R113, R43, R38, RZ ;  /* 0x000000262b717239 */ /* 0x000fe200000014ff */
[-C--:B------:R-:W-:Y:S01]  /*6f70*/  IMAD R41, R83, R82.reuse, R41 ;  /* 0x0000005253297224 */ /* 0x080fe200078e0229 */
[----:B------:R-:W-:Y:S01]  /*6f80*/  PRMT R81, R107, 0x8880, RZ ;  /* 0x000088806b517816 */ /* 0x000fe200000000ff */
[-C--:B------:R-:W-:Y:S01]  /*6f90*/  IMAD R42, R85, R82.reuse, R42 ;  /* 0x00000052552a7224 */ /* 0x080fe200078e022a */
[----:B------:R-:W-:Y:S01]  /*6fa0*/  SHF.L.U32 R83, R107, 0x10, RZ ;  /* 0x000000106b537819 */ /* 0x000fe200000006ff */
[----:B------:R-:W-:Y:S01]  /*6fb0*/  IMAD R47, R84, R82, R47 ;  /* 0x00000052542f7224 */ /* 0x000fe200078e022f */
[----:B------:R-:W-:Y:S01]  /*6fc0*/  I2IP.S8.S32.SAT R113, R37, R36, R113 ;  /* 0x0000002425717239 */ /* 0x000fe20000001471 */
[C---:B------:R-:W-:Y:S01]  /*6fd0*/  IMAD R44, R78.reuse, R48, RZ ;  /* 0x000000304e2c7224 */ /* 0x040fe200078e02ff */
[----:B------:R-:W-:Y:S01]  /*6fe0*/  SHF.R.S32.HI R83, RZ, 0x18, R83 ;  /* 0x00000018ff537819 */ /* 0x000fe20000011453 */
[----:B------:R-:W-:Y:S01]  /*6ff0*/  IMAD.SHL.U32 R84, R107, 0x100, RZ ;  /* 0x000001006b547824 */ /* 0x000fe200078e00ff */
[----:B------:R-:W-:Y:S01]  /*7000*/  I2IP.S8.S32.SAT R114, R47, R42, RZ ;  /* 0x0000002a2f727239 */ /* 0x000fe200000014ff */
[----:B------:R-:W-:Y:S01]  /*7010*/  IMAD R45, R78, R49, RZ ;  /* 0x000000314e2d7224 */ /* 0x000fe200078e02ff */
[----:B------:R-:W-:Y:S01]  /*7020*/  PRMT R85, R108, 0x8880, RZ ;  /* 0x000088806c557816 */ /* 0x000fe200000000ff */
[----:B------:R-:W-:Y:S01]  /*7030*/  IMAD R44, R81, R82, R44 ;  /* 0x00000052512c7224 */ /* 0x000fe200078e022c */
[----:B------:R-:W-:Y:S01]  /*7040*/  SHF.R.S32.HI R81, RZ, 0x18, R84 ;  /* 0x00000018ff517819 */ /* 0x000fe20000011454 */
[C---:B------:R-:W-:Y:S01]  /*7050*/  IMAD R46, R78.reuse, R50, RZ ;  /* 0x000000324e2e7224 */ /* 0x040fe200078e02ff */
[----:B------:R-:W-:Y:S01]  /*7060*/  I2IP.S8.S32.SAT R114, R41, R40, R114 ;  /* 0x0000002829727239 */ /* 0x000fe20000001472 */
[----:B------:R-:W-:Y:S01]  /*7070*/  IMAD R45, R83, R82, R45 ;  /* 0x00000052532d7224 */ /* 0x000fe200078e022d */
[----:B------:R-:W-:Y:S01]  /*7080*/  SHF.R.S32.HI R83, RZ, 0x18, R107 ;  /* 0x00000018ff537819 */ /* 0x000fe2000001146b */
[----:B------:R-:W-:Y:S01]  /*7090*/  IMAD R51, R78, R51, RZ ;  /* 0x000000334e337224 */ /* 0x000fe200078e02ff */
[----:B------:R-:W-:Y:S01]  /*70a0*/  SHF.L.U32 R84, R108, 0x8, RZ ;  /* 0x000000086c547819 */ /* 0x000fe200000006ff */
[C---:B------:R-:W-:Y:S02]  /*70b0*/  IMAD R48, R78.reuse, R52, RZ ;  /* 0x000000344e307224 */ /* 0x040fe400078e02ff */
[-C--:B------:R-:W-:Y:S01]  /*70c0*/  IMAD R46, R81, R82.reuse, R46 ;  /* 0x00000052512e7224 */ /* 0x080fe200078e022e */
[----:B------:R-:W-:Y:S01]  /*70d0*/  SHF.R.S32.HI R81, RZ, 0x18, R86 ;  /* 0x00000018ff517819 */ /* 0x000fe20000011456 */
[C---:B------:R-:W-:Y:S01]  /*70e0*/  IMAD R49, R78.reuse, R53, RZ ;  /* 0x000000354e317224 */ /* 0x040fe200078e02ff */
[----:B------:R-:W-:Y:S01]  /*70f0*/  SHF.R.S32.HI R86, RZ, 0x18, R111 ;  /* 0x00000018ff567819 */ /* 0x000fe2000001146f */
[----:B------:R-:W-:Y:S01]  /*7100*/  IMAD R51, R83, R82, R51 ;  /* 0x0000005253337224 */ /* 0x000fe200078e0233 */
[----:B------:R-:W-:Y:S01]  /*7110*/  SHF.R.S32.HI R83, RZ, 0x18, R84 ;  /* 0x00000018ff537819 */ /* 0x000fe20000011454 */
[C---:B------:R-:W-:Y:S01]  /*7120*/  IMAD R50, R78.reuse, R54, RZ ;  /* 0x000000364e327224 */ /* 0x040fe200078e02ff */
[----:B------:R-:W-:Y:S01]  /*7130*/  SHF.R.S32.HI R84, RZ, 0x18, R108 ;  /* 0x00000018ff547819 */ /* 0x000fe2000001146c */
[----:B------:R-:W-:Y:S01]  /*7140*/  IMAD R48, R85, R82, R48 ;  /* 0x0000005255307224 */ /* 0x000fe200078e0230 */
[----:B------:R-:W-:Y:S01]  /*7150*/  I2IP.S8.S32.SAT R115, R51, R46, RZ ;  /* 0x0000002e33737239 */ /* 0x000fe200000014ff */
[C---:B------:R-:W-:Y:S01]  /*7160*/  IMAD R55, R78.reuse, R55, RZ ;  /* 0x000000374e377224 */ /* 0x040fe200078e02ff */
[----:B------:R-:W-:Y:S01]  /*7170*/  SHF.L.U32 R85, R109, 0x10, RZ ;  /* 0x000000106d557819 */ /* 0x000fe200000006ff */
[----:B------:R-:W-:Y:S01]  /*7180*/  IMAD R49, R81, R82, R49 ;  /* 0x0000005251317224 */ /* 0x000fe200078e0231 */
[----:B------:R-:W-:Y:S01]  /*7190*/  PRMT R81, R109, 0x8880, RZ ;  /* 0x000088806d517816 */ /* 0x000fe200000000ff */
[----:B------:R-:W-:Y:S01]  /*71a0*/  IMAD R52, R78, R56, RZ ;  /* 0x000000384e347224 */ /* 0x000fe200078e02ff */
[----:B------:R-:W-:Y:S01]  /*71b0*/  I2IP.S8.S32.SAT R115, R45, R44, R115 ;  /* 0x0000002c2d737239 */ /* 0x000fe20000001473 */
[-C--:B------:R-:W-:Y:S01]  /*71c0*/  IMAD R50, R83, R82.reuse, R50 ;  /* 0x0000005253327224 */ /* 0x080fe200078e0232 */
[----:B------:R-:W-:Y:S01]  /*71d0*/  SHF.R.S32.HI R83, RZ, 0x18, R85 ;  /* 0x00000018ff537819 */ /* 0x000fe20000011455 */
[-C--:B------:R-:W-:Y:S01]  /*71e0*/  IMAD R55, R84, R82.reuse, R55 ;  /* 0x0000005254377224 */ /* 0x080fe200078e0237 */
[----:B------:R-:W-:Y:S01]  /*71f0*/  PRMT R85, R110, 0x8880, RZ ;  /* 0x000088806e557816 */ /* 0x000fe200000000ff */
[----:B------:R-:W-:Y:S01]  /*7200*/  IMAD R52, R81, R82, R52 ;  /* 0x0000005251347224 */ /* 0x000fe200078e0234 */
[----:B------:R-:W-:Y:S01]  /*7210*/  SHF.L.U32 R81, R109, 0x8, RZ ;  /* 0x000000086d517819 */ /* 0x000fe200000006ff */
[C---:B------:R-:W-:Y:S01]  /*7220*/  IMAD R53, R78.reuse, R57, RZ ;  /* 0x000000394e357224 */ /* 0x040fe200078e02ff */
[----:B------:R1:W-:Y:S01]  /*7230*/  STS.128 [R174+0x4200], R112 ;  /* 0x00420070ae007388 */ /* 0x0003e20000000c00 */
[----:B------:R-:W-:Y:S01]  /*7240*/  IMAD R54, R78, R58, RZ ;  /* 0x0000003a4e367224 */ /* 0x000fe200078e02ff */
[----:B------:R-:W-:Y:S01]  /*7250*/  SHF.R.S32.HI R81, RZ, 0x18, R81 ;  /* 0x00000018ff517819 */ /* 0x000fe20000011451 */
[----:B------:R-:W-:Y:S01]  /*7260*/  IMAD R53, R83, R82, R53 ;  /* 0x0000005253357224 */ /* 0x000fe200078e0235 */
[----:B------:R-:W-:Y:S01]  /*7270*/  SHF.L.U32 R84, R110, 0x10, RZ ;  /* 0x000000106e547819 */ /* 0x000fe200000006ff */
[C---:B------:R-:W-:Y:S01]  /*7280*/  IMAD R59, R78.reuse, R59, RZ ;  /* 0x0000003b4e3b7224 */ /* 0x040fe200078e02ff */
[----:B------:R-:W-:Y:S01]  /*7290*/  SHF.R.S32.HI R83, RZ, 0x18, R109 ;  /* 0x00000018ff537819 */ /* 0x000fe2000001146d */
[C---:B------:R-:W-:Y:S01]  /*72a0*/  IMAD R56, R78.reuse, R60, RZ ;  /* 0x0000003c4e387224 */ /* 0x040fe200078e02ff */
[----:B------:R-:W-:Y:S01]  /*72b0*/  I2IP.S8.S32.SAT R120, R55, R50, RZ ;  /* 0x0000003237787239 */ /* 0x000fe200000014ff */
[----:B------:R-:W-:Y:S01]  /*72c0*/  IMAD R54, R81, R82, R54 ;  /* 0x0000005251367224 */ /* 0x000fe200078e0236 */
[----:B------:R-:W-:Y:S01]  /*72d0*/  SHF.R.S32.HI R84, RZ, 0x18, R84 ;  /* 0x00000018ff547819 */ /* 0x000fe20000011454 */
[----:B------:R-:W-:Y:S01]  /*72e0*/  IMAD R57, R78, R61, RZ ;  /* 0x0000003d4e397224 */ /* 0x000fe200078e02ff */
[----:B------:R-:W-:Y:S01]  /*72f0*/  I2IP.S8.S32.SAT R120, R49, R48, R120 ;  /* 0x0000003031787239 */ /* 0x000fe20000001478 */
[-C--:B------:R-:W-:Y:S01]  /*7300*/  IMAD R59, R83, R82.reuse, R59 ;  /* 0x00000052533b7224 */ /* 0x080fe200078e023b */
[----:B------:R-:W-:Y:S01]  /*7310*/  PRMT R83, R111, 0x8880, RZ ;  /* 0x000088806f537816 */ /* 0x000fe200000000ff */
[-C--:B------:R-:W-:Y:S01]  /*7320*/  IMAD R56, R85, R82.reuse, R56 ;  /* 0x0000005255387224 */ /* 0x080fe200078e0238 */
[----:B------:R-:W-:Y:S01]  /*7330*/  SHF.R.S32.HI R81, RZ, 0x18, R110 ;  /* 0x00000018ff517819 */ /* 0x000fe2000001146e */
[----:B------:R-:W-:Y:S01]  /*7340*/  IMAD R57, R84, R82, R57 ;  /* 0x0000005254397224 */ /* 0x000fe200078e0239 */
[----:B------:R-:W-:Y:S01]  /*7350*/  I2IP.S8.S32.SAT R121, R59, R54, RZ ;  /* 0x000000363b797239 */ /* 0x000fe200000014ff */
[C---:B------:R-:W-:Y:S01]  /*7360*/  IMAD R58, R78.reuse, R62, RZ ;  /* 0x0000003e4e3a7224 */ /* 0x040fe200078e02ff */
[C---:B------:R-:W-:Y:S01]  /*7370*/  SHF.L.U32 R85, R111.reuse, 0x8, RZ ;  /* 0x000000086f557819 */ /* 0x040fe200000006ff */
[----:B------:R-:W-:Y:S01]  /*7380*/  IMAD.U32 R84, R111, 0x10000, RZ ;  /* 0x000100006f547824 */ /* 0x000fe200078e00ff */
[----:B------:R-:W-:Y:S01]  /*7390*/  I2IP.S8.S32.SAT R121, R53, R52, R121 ;  /* 0x0000003435797239 */ /* 0x000fe20000001479 */
[C---:B------:R-:W-:Y:S01]  /*73a0*/  IMAD R63, R78.reuse, R63, RZ ;  /* 0x0000003f4e3f7224 */ /* 0x040fe200078e02ff */
[----:B------:R-:W-:Y:S01]  /*73b0*/  SHF.R.S32.HI R85, RZ, 0x18, R85 ;  /* 0x00000018ff557819 */ /* 0x000fe20000011455 */
[C---:B------:R-:W-:Y:S01]  /*73c0*/  IMAD R60, R78.reuse, R64, RZ ;  /* 0x000000404e3c7224 */ /* 0x040fe200078e02ff */
[----:B------:R-:W-:Y:S01]  /*73d0*/  SHF.R.S32.HI R84, RZ, 0x18, R84 ;  /* 0x00000018ff547819 */ /* 0x000fe20000011454 */
[-C--:B------:R-:W-:Y:S02]  /*73e0*/  IMAD R58, R87, R82.reuse, R58 ;  /* 0x00000052573a7224 */ /* 0x080fe400078e023a */
[C---:B------:R-:W-:Y:S02]  /*73f0*/  IMAD R61, R78.reuse, R65, RZ ;  /* 0x000000414e3d7224 */ /* 0x040fe400078e02ff */
[-C--:B------:R-:W-:Y:S02]  /*7400*/  IMAD R63, R81, R82.reuse, R63 ;  /* 0x00000052513f7224 */ /* 0x080fe400078e023f */
[----:B------:R-:W-:Y:S02]  /*7410*/  IMAD R60, R83, R82, R60 ;  /* 0x00000052533c7224 */ /* 0x000fe400078e023c */
[----:B------:R-:W-:Y:S01]  /*7420*/  IMAD R62, R78, R66, RZ ;  /* 0x000000424e3e7224 */ /* 0x000fe200078e02ff */
[----:B------:R-:W-:Y:S01]  /*7430*/  I2IP.S8.S32.SAT R122, R63, R58, RZ ;  /* 0x0000003a3f7a7239 */ /* 0x000fe200000014ff */
[----:B------:R-:W-:Y:S02]  /*7440*/  IMAD R61, R84, R82, R61 ;  /* 0x00000052543d7224 */ /* 0x000fe400078e023d */
[----:B------:R-:W-:Y:S01]  /*7450*/  IMAD R67, R78, R67, RZ ;  /* 0x000000434e437224 */ /* 0x000fe200078e02ff */
[----:B------:R-:W-:Y:S01]  /*7460*/  I2IP.S8.S32.SAT R122, R57, R56, R122 ;  /* 0x00000038397a7239 */ /* 0x000fe2000000147a */
[-C--:B------:R-:W-:Y:S02]  /*7470*/  IMAD R62, R85, R82.reuse, R62 ;  /* 0x00000052553e7224 */ /* 0x080fe400078e023e */
[----:B------:R-:W-:Y:S05]  /*7480*/  IMAD R67, R86, R82, R67 ;  /* 0x0000005256437224 */ /* 0x000fea00078e0243 */
[----:B------:R-:W-:Y:S04]  /*7490*/  I2IP.S8.S32.SAT R123, R67, R62, RZ ;  /* 0x0000003e437b7239 */ /* 0x000fe800000014ff */
[----:B------:R-:W-:Y:S05]  /*74a0*/  I2IP.S8.S32.SAT R123, R61, R60, R123 ;  /* 0x0000003c3d7b7239 */ /* 0x000fea000000147b */
[----:B------:R1:W-:Y:S01]  /*74b0*/  STS.128 [R173+0x4200], R120 ;  /* 0x00420078ad007388 */ /* 0x0003e20000000c00 */
[----:B------:R-:W-:Y:S01]  /*74c0*/  @!PT LDS RZ, [RZ] ;  /* 0x00000000fffff984 */ /* 0x000fe20000000800 */
[----:B------:R-:W-:Y:S01]  /*74d0*/  @!PT LDS RZ, [RZ] ;  /* 0x00000000fffff984 */ /* 0x000fe20000000800 */
[----:B------:R-:W-:Y:S01]  /*74e0*/  @!PT LDS RZ, [RZ] ;  /* 0x00000000fffff984 */ /* 0x000fe20000000800 */
[----:B------:R-:W-:Y:S01]  /*74f0*/  @!PT LDS RZ, [RZ] ;  /* 0x00000000fffff984 */ /* 0x000fe20000000800 */
[----:B------:R2:W-:Y:S07]  /*7500*/  MEMBAR.ALL.CTA ;  /* 0x0000000000007992 */ /* 0x0005ee0000008000 */
[----:B--2---:R-:W2:Y:S02]  /*7510*/  FENCE.VIEW.ASYNC.S ;  /* 0x00000000000073c6 */ /* 0x004ea40000000000 */
[----:B--2---:R-:W-:Y:S06]  /*7520*/  BAR.SYNC.DEFER_BLOCKING 0x1, 0x80 ;  /* 0x0042000000007b1d */ /* 0x004fec0000010000 */
[----:B------:R-:W-:Y:S05]  /*7530*/  @P0 BRA `(.L_x_117) ;  /* 0x0000000000280947 */ /* 0x000fea0003800000 */
[----:B------:R-:W-:Y:S02]  /*7540*/  UIADD3 UR4, UPT, UPT, UR49, 0x4200, URZ ;  /* 0x0000420031047890 */ /* 0x000fe4000fffe0ff */
[----:B------:R-:W-:Y:S01]  /*7550*/  UIADD3 UR6, UP0, UPT, UR52, 0x680, URZ ;  /* 0x0000068034067890 */ /* 0x000fe2000ff1e0ff */
[----:B------:R-:W-:Y:S03]  /*7560*/  UMOV UR43, UR36 ;  /* 0x00000024002b7c82 */ /* 0x000fe60008000000 */
[----:B------:R-:W-:Y:S01]  /*7570*/  MOV R168, UR4 ;  /* 0x0000000400a87c02 */ /* 0x000fe20008000f00 */
[----:B------:R-:W-:Y:S03]  /*7580*/  UIADD3.X UR7, UPT, UPT, URZ, UR53, URZ, UP0, !UPT ;  /* 0x00000035ff077290 */ /* 0x000fe600087fe4ff */
[----:B------:R-:W-:Y:S11]  /*7590*/  R2UR UR40, R168 ;  /* 0x00000000a82872ca */ /* 0x000ff600000e0000 */
[----:B------:R-:W-:Y:S02]  /*75a0*/  @!UPT UIADD3 URZ, UPT, UPT, URZ, URZ, URZ ;  /* 0x000000fffffff290 */ /* 0x000fe4000fffe0ff */
[----:B------:R2:W-:Y:S01]  /*75b0*/  UTMASTG.3D [UR40], [UR6] ;  /* 0x00000028060073b5 */ /* 0x0005e20008010000 */
[----:B------:R0:W-:Y:S01]  /*75c0*/  UTMACMDFLUSH ;  /* 0x00000000000079b7 */ /* 0x0001e20000000000 */
[----:B--2---:R-:W-:Y:S04]  /*75d0*/  DEPBAR.LE SB0, 0x1 ;  /* 0x000080400000791a */ /* 0x004fe80000000000 */
.L_x_117:
[----:B------:R-:W-:Y:S05]  /*75e0*/  BSYNC.RECONVERGENT B0 ;  /* 0x0000000000007941 */ /* 0x000fea0003800200 */
.L_x_116:
[----:B------:R-:W-:Y:S06]  /*75f0*/  BAR.SYNC.DEFER_BLOCKING 0x1, 0x80 ;  /* 0x0042000000007b1d */ /* 0x000fec0000010000 */
[----:B------:R-:W2:Y:S01]  /*7600*/  @P6 SYNCS.PHASECHK.TRANS64.TRYWAIT P0, [R124+URZ+0x80], R125 ;  /* 0x0000807d7c0065a7 */ /* 0x000ea200080011ff */
[----:B------:R-:W-:Y:S01]  /*7610*/  BSSY B1, `(.L_x_118) ;  /* 0x0000023000017945 */ /* 0x000fe20003800000 */
[----:B--2---:R-:W-:Y:S03]  /*7620*/  @P6 SEL R116, RZ, 0x1, !P0 ;  /* 0x00000001ff746807 */ /* 0x004fe60004000000 */
[----:B------:R-:W-:Y:S05]  /*7630*/  @!P6 BRA `(.L_x_119) ;  /* 0x000000000080e947 */ /* 0x000fea0003800000 */
[----:B------:R-:W-:Y:S01]  /*7640*/  ISETP.NE.AND P1, PT, R117, RZ, PT ;  /* 0x000000ff7500720c */ /* 0x000fe20003f25270 */
[----:B------:R-:W-:Y:S01]  /*7650*/  BSSY B0, `(.L_x_120) ;  /* 0x000000a000007945 */ /* 0x000fe20003800000 */
[----:B------:R-:W-:Y:S11]  /*7660*/  ISETP.NE.AND P0, PT, R116, RZ, PT ;  /* 0x000000ff7400720c */ /* 0x000ff60003f05270 */
[----:B------:R-:W-:Y:S04]  /*7670*/  @P1 IMAD R119, R162, 0x2000, R119 ;  /* 0x00002000a2771824 */ /* 0x000fe800078e0277 */
[--C-:B------:R-:W-:Y:S01]  /*7680*/  @P1 IMAD.IADD R118, R118, 0x1, R119.reuse ;  /* 0x0000000176761824 */ /* 0x100fe200078e0277 */
[----:B------:R-:W-:Y:S01]  /*7690*/  @P1 IADD3 R2, PT, PT, R167, R119, RZ ;  /* 0x00000077a7021210 */ /* 0x000fe20007ffe0ff */
[----:B------:R-:W-:Y:S01]  /*76a0*/  @P1 IMAD.IADD R0, R166, 0x1, R119 ;  /* 0x00000001a6001824 */ /* 0x000fe200078e0277 */
[----:B------:R-:W-:Y:S06]  /*76b0*/  @P0 BRA `(.L_x_121) ;  /* 0x00000000000c0947 */ /* 0x000fec0003800000 */
[----:B------:R-:W-:Y:S04]  /*76c0*/  SHF.L.U32 R3, R161, 0x1f, RZ ;  /* 0x0000001fa1037819 */ /* 0x000fe800000006ff */
[----:B------:R-:W2:Y:S02]  /*76d0*/  SYNCS.PHASECHK.TRANS64.TRYWAIT P0, [R124+URZ+0x80], R3 ;  /* 0x000080037c0075a7 */ /* 0x000ea400080011ff */
[----:B--2---:R-:W-:Y:S05]  /*76e0*/  @!P0 BRA `(.L_x_122) ;  /* 0x0000002000a08947 */ /* 0x004fea0003800000 */
.L_x_121:
[----:B------:R-:W-:Y:S05]  /*76f0*/  BSYNC B0 ;  /* 0x0000000000007941 */ /* 0x000fea0003800000 */
.L_x_120:
[----:B------:R-:W-:Y:S01]  /*7700*/  ISETP.NE.AND P0, PT, R117, RZ, PT ;  /* 0x000000ff7500720c */ /* 0x000fe20003f05270 */
[----:B--2---:R-:W-:Y:S02]  /*7710*/  VIADD R124, R124, 0x90 ;  /* 0x000000907c7c7836 */ /* 0x004fe40000000000 */
[----:B------:R-:W-:Y:S02]  /*7720*/  IMAD.U32 R3, RZ, RZ, UR37 ;  /* 0x00000025ff037e24 */ /* 0x000fe4000f8e00ff */
[----:B------:R-:W-:Y:S03]  /*7730*/  VIADD R162, R162, 0x1 ;  /* 0x00000001a2a27836 */ /* 0x000fe60000000000 */
[----:B------:R-:W-:Y:S05]  /*7740*/  PRMT R3, R3, 0x654, R124 ;  /* 0x0000065403037816 */ /* 0x000fea000000007c */
[----:B------:R2:W3:Y:S04]  /*7750*/  @P0 LDS.128 R88, [R119+0x200] ;  /* 0x0002000077580984 */ /* 0x0004e80000000c00 */
[----:B------:R2:W4:Y:S04]  /*7760*/  @P0 LDS.128 R96, [R2+0x200] ;  /* 0x0002000002600984 */ /* 0x0005280000000c00 */
        /* <DEDUP_REMOVED lines=9> */
[----:B------:R-:W-:Y:S02]  /*7800*/  SEL R4, RZ, 0x1, P0 ;  /* 0x00000001ff047807 */ /* 0x000fe40000000000 */
[----:B------:R-:W-:Y:S02]  /*7810*/  SEL R162, R162, RZ, P0 ;  /* 0x000000ffa2a27207 */ /* 0x000fe40000000000 */
[----:B------:R-:W-:Y:S01]  /*7820*/  LOP3.LUT R161, R161, R4, RZ, 0x3c, !PT ;  /* 0x00000004a1a17212 */ /* 0x000fe200078e3cff */
[----:B-----5:R2:W-:Y:S06]  /*7830*/  SYNCS.ARRIVE.TRANS64.RED.A1T0 RZ, [R3+URZ], RZ ;  /* 0x000000ff03ff79a7 */ /* 0x0205ec00081004ff */
.L_x_119:
[----:B------:R-:W-:Y:S05]  /*7840*/  BSYNC B1 ;  /* 0x0000000000017941 */ /* 0x000fea0003800000 */
.L_x_118:
[----:B--2---:R-:W-:Y:S05]  /*7850*/  VIADD R3, R80, 0x40 ;  /* 0x0000004050037836 */ /* 0x004fea0000000000 */
[----:B------:R-:W-:Y:S04]  /*7860*/  SHF.R.U32.HI R3, RZ, 0x15, R3 ;  /* 0x00000015ff037819 */ /* 0x000fe80000011603 */
[----:B------:R-:W-:Y:S11]  /*7870*/  LOP3.LUT P0, RZ, R3, 0x3, R156, 0x48, !PT ;  /* 0x0000000303ff7812 */ /* 0x000ff6000780489c */
[----:B------:R-:W-:Y:S02]  /*7880*/  @!UPT UIADD3 URZ, UPT, UPT, URZ, URZ, URZ ;  /* 0x000000fffffff290 */ /* 0x000fe4000fffe0ff */
[----:B------:R-:W-:Y:S05]  /*7890*/  @!P0 BRA `(.L_x_123) ;  /* 0x0000000000408947 */ /* 0x000fea0003800000 */
[----:B------:R-:W2:Y:S01]  /*78a0*/  LDCU.64 UR8, c[0x4][0x70] ;  /* 0x01000e00ff0877ac */ /* 0x000ea20008000a00 */
[----:B------:R-:W-:Y:S01]  /*78b0*/  MOV R3, 0x0 ;  /* 0x0000000000037802 */ /* 0x000fe20000000f00 */
[----:B------:R-:W-:Y:S02]  /*78c0*/  HFMA2 R12, -RZ, RZ, 0, 5.9604644775390625e-08 ;  /* 0x00000001ff0c7431 */ /* 0x000fe400000001ff */
[----:B------:R-:W-:Y:S02]  /*78d0*/  IMAD.MOV.U32 R8, RZ, RZ, 0x192 ;  /* 0x00000192ff087424 */ /* 0x000fe400078e00ff */
[----:B------:R-:W-:Y:S01]  /*78e0*/  IMAD.MOV.U32 R13, RZ, RZ, RZ ;  /* 0x000000ffff0d7224 */ /* 0x000fe200078e00ff */
[----:B------:R-:W5:Y:S01]  /*78f0*/  LDCU.64 UR6, c[0x4][0x78] ;  /* 0x01000f00ff0677ac */ /* 0x000f620008000a00 */
[----:B------:R-:W1:Y:S01]  /*7900*/  LDC.64 R2, c[0x4][R3] ;  /* 0x0100000003027b82 */ /* 0x000e620000000a00 */
[----:B------:R-:W3:Y:S01]  /*7910*/  LDCU.64 UR4, c[0x4][0x10] ;  /* 0x01000200ff0477ac */ /* 0x000ee20008000a00 */
[----:B--2---:R-:W-:Y:S01]  /*7920*/  MOV R5, UR9 ;  /* 0x0000000900057c02 */ /* 0x004fe20008000f00 */
[----:B------:R-:W-:Y:S01]  /*7930*/  IMAD.U32 R4, RZ, RZ, UR8 ;  /* 0x00000008ff047e24 */ /* 0x000fe2000f8e00ff */
[----:B-----5:R-:W-:Y:S01]  /*7940*/  MOV R7, UR7 ;  /* 0x0000000700077c02 */ /* 0x020fe20008000f00 */
[----:B------:R-:W-:Y:S01]  /*7950*/  IMAD.U32 R6, RZ, RZ, UR6 ;  /* 0x00000006ff067e24 */ /* 0x000fe2000f8e00ff */
[----:B---3--:R-:W-:Y:S01]  /*7960*/  MOV R11, UR5 ;  /* 0x00000005000b7c02 */ /* 0x008fe20008000f00 */
[----:B------:R-:W-:Y:S02]  /*7970*/  IMAD.U32 R10, RZ, RZ, UR4 ;  /* 0x00000004ff0a7e24 */ /* 0x000fe4000f8e00ff */
[----:B------:R-:W-:Y:S07]  /*7980*/  LEPC R20, `(.L_x_123) ;  /* 0x000000001014794e */ /* 0x000fee0000000000 */
[----:B-1--4-:R-:W-:Y:S05]  /*7990*/  CALL.ABS.NOINC R2 ;  /* 0x0000000002007343 */ /* 0x012fea0003c00000 */
.L_x_123:
[----:B------:R-:W-:Y:S01]  /*79a0*/  ISETP.NE.AND P0, PT, R169, RZ, PT ;  /* 0x000000ffa900720c */ /* 0x000fe20003f05270 */
[----:B------:R-:W-:Y:S05]  /*79b0*/  WARPSYNC.ALL ;  /* 0x0000000000007948 */ /* 0x000fea0003800000 */
[----:B------:R-:W-:Y:S01]  /*79c0*/  R2UR UR4, R80 ;  /* 0x00000000500472ca */ /* 0x000fe200000e0000 */
[----:B---3--:R-:W-:Y:S01]  /*79d0*/  IMAD.U32 R141, R90, 0x10000, RZ ;  /* 0x000100005a8d7824 */ /* 0x008fe200078e00ff */
[C---:B------:R-:W-:Y:S01]  /*79e0*/  SHF.L.U32 R83, R88.reuse, 0x10, RZ ;  /* 0x0000001058537819 */ /* 0x040fe200000006ff */
[----:B----4-:R-:W-:Y:S01]  /*79f0*/  IMAD.U32 R126, R99, 0x10000, RZ ;  /* 0x00010000637e7824 */ /* 0x010fe200078e00ff */
[----:B------:R-:W-:Y:S01]  /*7a00*/  PRMT R81, R88, 0x8880, RZ ;  /* 0x0000888058517816 */ /* 0x000fe200000000ff */
[----:B-1----:R-:W-:Y:S01]  /*7a10*/  IMAD.U32 R115, R108, 0x10000, RZ ;  /* 0x000100006c737824 */ /* 0x002fe200078e00ff */
[----:B------:R-:W-:Y:S01]  /*7a20*/  SHF.L.U32 R84, R88, 0x8, RZ ;  /* 0x0000000858547819 */ /* 0x000fe200000006ff */
[----:B------:R-:W-:Y:S01]  /*7a30*/  IMAD.SHL.U32 R134, R96, 0x100, RZ ;  /* 0x0000010060867824 */ /* 0x000fe200078e00ff */
[----:B------:R-:W-:Y:S01]  /*7a40*/  SHF.R.S32.HI R83, RZ, 0x18, R83 ;  /* 0x00000018ff537819 */ /* 0x000fe20000011453 */
[----:B------:R-:W-:Y:S01]  /*7a50*/  IMAD.SHL.U32 R119, R105, 0x100, RZ ;  /* 0x0000010069777824 */ /* 0x000fe200078e00ff */
[----:B------:R-:W-:Y:S01]  /*7a60*/  SHF.R.S32.HI R84, RZ, 0x18, R84 ;  /* 0x00000018ff547819 */ /* 0x000fe20000011454 */
[----:B------:R-:W-:Y:S01]  /*7a70*/  IMAD.SHL.U32 R92, R110, 0x100, RZ ;  /* 0x000001006e5c7824 */ /* 0x000fe200078e00ff */
[----:B------:R-:W-:Y:S01]  /*7a80*/  SHF.R.S32.HI R85, RZ, 0x18, R88 ;  /* 0x00000018ff557819 */ /* 0x000fe20000011458 */
[----:B------:R-:W1:Y:S01]  /*7a90*/  LDTM.x64 R4, tmem[UR4+0x40] ;  /* 0x00004004000479ee */ /* 0x000e620008340000 */
[----:B------:R-:W-:Y:S01]  /*7aa0*/  PRMT R145, R89, 0x8880, RZ ;  /* 0x0000888059917816 */ /* 0x000fe200000000ff */
[----:B------:R-:W-:Y:S01]  /*7ab0*/  NOP ;  /* 0x0000000000007918 */ /* 0x000fe20000000000 */
[----:B------:R-:W-:Y:S01]  /*7ac0*/  IADD3 R171, PT, PT, R171, 0xf0, RZ ;  /* 0x000000f0abab7810 */ /* 0x000fe20007ffe0ff */
[----:B------:R-:W-:Y:S01]  /*7ad0*/  BSSY.RECONVERGENT B0, `(.L_x_124) ;  /* 0x000011b000007945 */ /* 0x000fe20003800200 */
[----:B------:R-:W-:Y:S02]  /*7ae0*/  PRMT R102, R109, 0x8880, RZ ;  /* 0x000088806d667816 */ /* 0x000fe400000000ff */
[----:B------:R-:W-:Y:S02]  /*7af0*/  LOP3.LUT R171, R171, 0xfefffff8, RZ, 0xc0, !PT ;  /* 0xfefffff8abab7812 */ /* 0x000fe400078ec0ff */
[C---:B------:R-:W-:Y:S02]  /*7b00*/  SHF.L.U32 R100, R109.reuse, 0x10, RZ ;  /* 0x000000106d647819 */ /* 0x040fe400000006ff */
[----:B-1----:R1:W-:Y:S01]  /*7b10*/  SYNCS.ARRIVE.TRANS64.RED.A1T0 RZ, [R171+URZ], RZ ;  /* 0x000000ffabff79a7 */ /* 0x0023e200081004ff */
[C---:B------:R-:W-:Y:S02]  /*7b20*/  PRMT R130, R98.reuse, 0x8880, RZ ;  /* 0x0000888062827816 */ /* 0x040fe400000000ff */
[C---:B------:R-:W-:Y:S02]  /*7b30*/  SHF.L.U32 R129, R98.reuse, 0x10, RZ ;  /* 0x0000001062817819 */ /* 0x040fe400000006ff */
[----:B------:R-:W-:Y:S02]  /*7b40*/  SHF.L.U32 R128, R98, 0x8, RZ ;  /* 0x0000000862807819 */ /* 0x000fe400000006ff */
[----:B------:R-:W-:Y:S02]  /*7b50*/  SHF.R.S32.HI R95, RZ, 0x18, R98 ;  /* 0x00000018ff5f7819 */ /* 0x000fe40000011462 */
[----:B------:R-:W-:Y:S02]  /*7b60*/  SHF.L.U32 R98, R109, 0x8, RZ ;  /* 0x000000086d627819 */ /* 0x000fe400000006ff */
[----:B------:R-:W-:Y:S01]  /*7b70*/  SHF.L.U32 R144, R89, 0x10, RZ ;  /* 0x0000001059907819 */ /* 0x000fe200000006ff */
[----:B------:R-:W-:Y:S01]  /*7b80*/  IMAD R0, R78, R4, RZ ;  /* 0x000000044e007224 */ /* 0x000fe200078e02ff */
[----:B------:R-:W-:Y:S01]  /*7b90*/  PRMT R142, R90, 0x8880, RZ ;  /* 0x000088805a8e7816 */ /* 0x000fe200000000ff */
[C---:B------:R-:W-:Y:S01]  /*7ba0*/  IMAD R2, R78.reuse, R5, RZ ;  /* 0x000000054e027224 */ /* 0x040fe200078e02ff */
[----:B------:R-:W-:Y:S01]  /*7bb0*/  SHF.R.S32.HI R4, RZ, 0x18, R144 ;  /* 0x00000018ff047819 */ /* 0x000fe20000011490 */
[C---:B------:R-:W-:Y:S01]  /*7bc0*/  IMAD R3, R78.reuse, R6, RZ ;  /* 0x000000064e037224 */ /* 0x040fe200078e02ff */
[----:B------:R-:W-:Y:S01]  /*7bd0*/  SHF.R.S32.HI R86, RZ, 0x18, R89 ;  /* 0x00000018ff567819 */ /* 0x000fe20000011459 */
[-C--:B------:R-:W-:Y:S01]  /*7be0*/  IMAD R0, R81, R82.reuse, R0 ;  /* 0x0000005251007224 */ /* 0x080fe200078e0200 */
[----:B------:R-:W-:Y:S01]  /*7bf0*/  PRMT R139, R91, 0x8880, RZ ;  /* 0x000088805b8b7816 */ /* 0x000fe200000000ff */
[----:B------:R-:W-:Y:S01]  /*7c00*/  IMAD R7, R78, R7, RZ ;  /* 0x000000074e077224 */ /* 0x000fe200078e02ff */
[----:B------:R-:W-:Y:S01]  /*7c10*/  SHF.R.S32.HI R87, RZ, 0x18, R90 ;  /* 0x00000018ff577819 */ /* 0x000fe2000001145a */
[-C--:B------:R-:W-:Y:S01]  /*7c20*/  IMAD R2, R83, R82.reuse, R2 ;  /* 0x0000005253027224 */ /* 0x080fe200078e0202 */
[----:B------:R-:W-:Y:S01]  /*7c30*/  SHF.R.S32.HI R83, RZ, 0x18, R109 ;  /* 0x00000018ff537819 */ /* 0x000fe2000001146d */
[-C--:B------:R-:W-:Y:S01]  /*7c40*/  IMAD R3, R84, R82.reuse, R3 ;  /* 0x0000005254037224 */ /* 0x080fe200078e0203 */
[----:B------:R-:W-:Y:S01]  /*7c50*/  SHF.L.U32 R138, R91, 0x10, RZ ;  /* 0x000000105b8a7819 */ /* 0x000fe200000006ff */
[----:B------:R-:W-:Y:S01]  /*7c60*/  IMAD R7, R85, R82, R7 ;  /* 0x0000005255077224 */ /* 0x000fe200078e0207 */
[----:B------:R-:W-:Y:S01]  /*7c70*/  PRMT R136, R96, 0x8880, RZ ;  /* 0x0000888060887816 */ /* 0x000fe200000000ff */
[----:B------:R-:W-:Y:S01]  /*7c80*/  IMAD R8, R78, R8, RZ ;  /* 0x000000084e087224 */ /* 0x000fe200078e02ff */
[----:B------:R-:W-:Y:S01]  /*7c90*/  SHF.L.U32 R135, R96, 0x10, RZ ;  /* 0x0000001060877819 */ /* 0x000fe200000006ff */
[C---:B------:R-:W-:Y:S01]  /*7ca0*/  IMAD R9, R78.reuse, R9, RZ ;  /* 0x000000094e097224 */ /* 0x040fe200078e02ff */
[----:B------:R-:W-:Y:S01]  /*7cb0*/  I2IP.S8.S32.SAT R109, R7, R3, RZ ;  /* 0x00000003076d7239 */ /* 0x000fe200000014ff */
[C---:B------:R-:W-:Y:S01]  /*7cc0*/  IMAD R10, R78.reuse, R10, RZ ;  /* 0x0000000a4e0a7224 */ /* 0x040fe200078e02ff */
[----:B------:R-:W-:Y:S01]  /*7cd0*/  MOV R3, R145 ;  /* 0x0000009100037202 */ /* 0x000fe20000000f00 */
[C---:B------:R-:W-:Y:S01]  /*7ce0*/  IMAD R7, R78.reuse, R20, RZ ;  /* 0x000000144e077224 */ /* 0x040fe200078e02ff */
[C---:B------:R-:W-:Y:S01]  /*7cf0*/  PRMT R133, R97.reuse, 0x8880, RZ ;  /* 0x0000888061857816 */ /* 0x040fe200000000ff */
[----:B------:R-:W-:Y:S01]  /*7d00*/  IMAD R11, R78, R11, RZ ;  /* 0x0000000b4e0b7224 */ /* 0x000fe200078e02ff */
[----:B------:R-:W-:Y:S01]  /*7d10*/  SHF.L.U32 R132, R97, 0x10, RZ ;  /* 0x0000001061847819 */ /* 0x000fe200000006ff */
[----:B------:R-:W-:Y:S01]  /*7d20*/  IMAD R8, R3, R82, R8 ;  /* 0x0000005203087224 */ /* 0x000fe200078e0208 */
[----:B------:R-:W-:Y:S01]  /*7d30*/  MOV R3, R142 ;  /* 0x0000008e00037202 */ /* 0x000fe20000000f00 */
[----:B------:R-:W-:Y:S01]  /*7d40*/  IMAD R9, R4, R82, R9 ;  /* 0x0000005204097224 */ /* 0x000fe200078e0209 */
[----:B------:R-:W-:Y:S01]  /*7d50*/  SHF.R.S32.HI R4, RZ, 0x18, R141 ;  /* 0x00000018ff047819 */ /* 0x000fe2000001148d */
[C---:B------:R-:W-:Y:S01]  /*7d60*/  IMAD R20, R78.reuse, R25, RZ ;  /* 0x000000194e147224 */ /* 0x040fe200078e02ff */
[----:B------:R-:W-:Y:S01]  /*7d70*/  SHF.R.S32.HI R93, RZ, 0x18, R97 ;  /* 0x00000018ff5d7819 */ /* 0x000fe20000011461 */
[C---:B------:R-:W-:Y:S01]  /*7d80*/  IMAD R25, R78.reuse, R30, RZ ;  /* 0x0000001e4e197224 */ /* 0x040fe200078e02ff */
[----:B------:R-:W-:Y:S01]  /*7d90*/  PRMT R127, R99, 0x8880, RZ ;  /* 0x00008880637f7816 */ /* 0x000fe200000000ff */
[----:B------:R-:W-:Y:S01]  /*7da0*/  IMAD R12, R78, R12, RZ ;  /* 0x0000000c4e0c7224 */ /* 0x000fe200078e02ff */
[----:B------:R-:W-:Y:S01]  /*7db0*/  PRMT R124, R104, 0x8880, RZ ;  /* 0x00008880687c7816 */ /* 0x000fe200000000ff */
[----:B------:R-:W-:Y:S01]  /*7dc0*/  IMAD R6, R78, R19, RZ ;  /* 0x000000134e067224 */ /* 0x000fe200078e02ff */
[----:B------:R-:W-:Y:S01]  /*7dd0*/  SHF.L.U32 R123, R104, 0x10, RZ ;  /* 0x00000010687b7819 */ /* 0x000fe200000006ff */
[C---:B------:R-:W-:Y:S01]  /*7de0*/  IMAD R30, R78.reuse, R35, RZ ;  /* 0x000000234e1e7224 */ /* 0x040fe200078e02ff */
[C---:B------:R-:W-:Y:S01]  /*7df0*/  PRMT R121, R105.reuse, 0x8880, RZ ;  /* 0x0000888069797816 */ /* 0x040fe200000000ff */
[C---:B------:R-:W-:Y:S01]  /*7e00*/  IMAD R19, R78.reuse, R24, RZ ;  /* 0x000000184e137224 */ /* 0x040fe200078e02ff */
[----:B------:R-:W-:Y:S01]  /*7e10*/  SHF.L.U32 R120, R105, 0x10, RZ ;  /* 0x0000001069787819 */ /* 0x000fe200000006ff */
[----:B------:R-:W-:Y:S01]  /*7e20*/  IMAD R35, R78, R40, RZ ;  /* 0x000000284e237224 */ /* 0x000fe200078e02ff */
[----:B------:R-:W-:Y:S01]  /*7e30*/  PRMT R118, R106, 0x8880, RZ ;  /* 0x000088806a767816 */ /* 0x000fe200000000ff */
[C---:B------:R-:W-:Y:S01]  /*7e40*/  IMAD R13, R78.reuse, R13, RZ ;  /* 0x0000000d4e0d7224 */ /* 0x040fe200078e02ff */
[----:B------:R-:W-:Y:S01]  /*7e50*/  SHF.R.S32.HI R101, RZ, 0x18, R105 ;  /* 0x00000018ff657819 */ /* 0x000fe20000011469 */
[----:B------:R-:W-:Y:S01]  /*7e60*/  IMAD R24, R78, R29, RZ ;  /* 0x0000001d4e187224 */ /* 0x000fe200078e02ff */
[----:B------:R-:W-:Y:S01]  /*7e70*/  SHF.L.U32 R116, R106, 0x10, RZ ;  /* 0x000000106a747819 */ /* 0x000fe200000006ff */
[C---:B------:R-:W-:Y:S01]  /*7e80*/  IMAD R40, R78.reuse, R45, RZ ;  /* 0x0000002d4e287224 */ /* 0x040fe200078e02ff */
[----:B------:R-:W-:Y:S01]  /*7e90*/  PRMT R112, R107, 0x8880, RZ ;  /* 0x000088806b707816 */ /* 0x000fe200000000ff */
[C---:B------:R-:W-:Y:S01]  /*7ea0*/  IMAD R29, R78.reuse, R34, RZ ;  /* 0x000000224e1d7224 */ /* 0x040fe200078e02ff */
[----:B------:R-:W-:Y:S01]  /*7eb0*/  SHF.R.S32.HI R103, RZ, 0x18, R106 ;  /* 0x00000018ff677819 */ /* 0x000fe2000001146a */
[----:B------:R-:W-:Y:S01]  /*7ec0*/  IMAD R45, R78, R50, RZ ;  /* 0x000000324e2d7224 */ /* 0x000fe200078e02ff */
[----:B------:R-:W-:Y:S01]  /*7ed0*/  PRMT R117, R108, 0x8880, RZ ;  /* 0x000088806c757816 */ /* 0x000fe200000000ff */
[C---:B------:R-:W-:Y:S01]  /*7ee0*/  IMAD R14, R78.reuse, R14, RZ ;  /* 0x0000000e4e0e7224 */ /* 0x040fe200078e02ff */
[----:B------:R-:W-:Y:S01]  /*7ef0*/  SHF.R.S32.HI R105, RZ, 0x18, R107 ;  /* 0x00000018ff697819 */ /* 0x000fe2000001146b */
[C---:B------:R-:W-:Y:S01]  /*7f00*/  IMAD R34, R78.reuse, R39, RZ ;  /* 0x000000274e227224 */ /* 0x040fe200078e02ff */
[----:B------:R-:W-:Y:S01]  /*7f10*/  SHF.R.S32.HI R81, RZ, 0x18, R108 ;  /* 0x00000018ff517819 */ /* 0x000fe2000001146c */
[----:B------:R-:W-:Y:S01]  /*7f20*/  IMAD R50, R78, R55, RZ ;  /* 0x000000374e327224 */ /* 0x000fe200078e02ff */
[----:B------:R-:W-:Y:S01]  /*7f30*/  SHF.L.U32 R94, R110, 0x10, RZ ;  /* 0x000000106e5e7819 */ /* 0x000fe200000006ff */
[C---:B------:R-:W-:Y:S01]  /*7f40*/  IMAD R39, R78.reuse, R44, RZ ;  /* 0x0000002c4e277224 */ /* 0x040fe200078e02ff */
[----:B------:R-:W-:Y:S01]  /*7f50*/  SHF.L.U32 R143, R89, 0x8, RZ ;  /* 0x00000008598f7819 */ /* 0x000fe200000006ff */
[C---:B------:R-:W-:Y:S01]  /*7f60*/  IMAD R55, R78.reuse, R60, RZ ;  /* 0x0000003c4e377224 */ /* 0x040fe200078e02ff */
[----:B------:R-:W-:Y:S01]  /*7f70*/  SHF.R.S32.HI R89, RZ, 0x18, R91 ;  /* 0x00000018ff597819 */ /* 0x000fe2000001145b */
[C---:B------:R-:W-:Y:S01]  /*7f80*/  IMAD R15, R78.reuse, R15, RZ ;  /* 0x0000000f4e0f7224 */ /* 0x040fe200078e02ff */
[----:B------:R-:W-:Y:S01]  /*7f90*/  SHF.R.S32.HI R5, RZ, 0x18, R143 ;  /* 0x00000018ff057819 */ /* 0x000fe2000001148f */
[C---:B------:R-:W-:Y:S01]  /*7fa0*/  IMAD R44, R78.reuse, R49, RZ ;  /* 0x000000314e2c7224 */ /* 0x040fe200078e02ff */
[----:B------:R-:W-:Y:S01]  /*7fb0*/  SHF.R.S32.HI R85, RZ, 0x18, R110 ;  /* 0x00000018ff557819 */ /* 0x000fe2000001146e */
[----:B------:R-:W-:Y:S01]  /*7fc0*/  IMAD R60, R78, R65, RZ ;  /* 0x000000414e3c7224 */ /* 0x000fe200078e02ff */
[----:B------:R-:W-:Y:S01]  /*7fd0*/  SHF.L.U32 R140, R90, 0x8, RZ ;  /* 0x000000085a8c7819 */ /* 0x000fe200000006ff */
[-C--:B------:R-:W-:Y:S01]  /*7fe0*/  IMAD R10, R5, R82.reuse, R10 ;  /* 0x00000052050a7224 */ /* 0x080fe200078e020a */
[----:B------:R-:W-:Y:S01]  /*7ff0*/  PRMT R90, R111, 0x8880, RZ ;  /* 0x000088806f5a7816 */ /* 0x000fe200000000ff */
[-C--:B------:R-:W-:Y:S01]  /*8000*/  IMAD R11, R86, R82.reuse, R11 ;  /* 0x00000052560b7224 */ /* 0x080fe200078e020b */
[----:B------:R-:W-:Y:S01]  /*8010*/  SHF.R.S32.HI R5, RZ, 0x18, R140 ;  /* 0x00000018ff057819 */ /* 0x000fe2000001148c */
[-C--:B------:R-:W-:Y:S01]  /*8020*/  IMAD R12, R3, R82.reuse, R12 ;  /* 0x00000052030c7224 */ /* 0x080fe200078e020c */
[----:B------:R-:W-:Y:S01]  /*8030*/  SHF.L.U32 R88, R111, 0x10, RZ ;  /* 0x000000106f587819 */ /* 0x000fe200000006ff */
[----:B------:R-:W-:Y:S01]  /*8040*/  IMAD R13, R4, R82, R13 ;  /* 0x00000052040d7224 */ /* 0x000fe200078e020d */
[----:B------:R-:W-:Y:S01]  /*8050*/  I2IP.S8.S32.SAT R65, R11, R10, RZ ;  /* 0x0000000a0b417239 */ /* 0x000fe200000014ff */
[C---:B------:R-:W-:Y:S01]  /*8060*/  IMAD R49, R78.reuse, R54, RZ ;  /* 0x000000364e317224 */ /* 0x040fe200078e02ff */
[----:B------:R-:W-:Y:S01]  /*8070*/  SHF.L.U32 R137, R91, 0x8, RZ ;  /* 0x000000085b897819 */ /* 0x000fe200000006ff */
[----:B------:R-:W-:Y:S01]  /*8080*/  IMAD R14, R5, R82, R14 ;  /* 0x00000052050e7224 */ /* 0x000fe200078e020e */
[----:B------:R-:W-:Y:S01]  /*8090*/  I2IP.S8.S32.SAT R65, R9, R8, R65 ;  /* 0x0000000809417239 */ /* 0x000fe20000001441 */
[C---:B------:R-:W-:Y:S01]  /*80a0*/  IMAD R3, R78.reuse, R16, RZ ;  /* 0x000000104e037224 */ /* 0x040fe200078e02ff */
[----:B------:R-:W-:Y:S01]  /*80b0*/  SHF.R.S32.HI R11, RZ, 0x18, R138 ;  /* 0x00000018ff0b7819 */ /* 0x000fe2000001148a */
[C---:B------:R-:W-:Y:S01]  /*80c0*/  IMAD R54, R78.reuse, R59, RZ ;  /* 0x0000003b4e367224 */ /* 0x040fe200078e02ff */
[----:B------:R-:W-:Y:S01]  /*80d0*/  SHF.R.S32.HI R9, RZ, 0x18, R135 ;  /* 0x00000018ff097819 */ /* 0x000fe20000011487 */
[----:B------:R-:W-:Y:S01]  /*80e0*/  IMAD.MOV.U32 R10, RZ, RZ, R139 ;  /* 0x000000ffff0a7224 */ /* 0x000fe200078e008b */
[----:B------:R-:W-:Y:S01]  /*80f0*/  SHF.R.S32.HI R8, RZ, 0x18, R134 ;  /* 0x00000018ff087819 */ /* 0x000fe20000011486 */
[----:B------:R-:W-:Y:S01]  /*8100*/  IMAD R59, R78, R64, RZ ;  /* 0x000000404e3b7224 */ /* 0x000fe200078e02ff */
[----:B------:R-:W-:Y:S01]  /*8110*/  I2IP.S8.S32.SAT R64, R2, R0, R109 ;  /* 0x0000000002407239 */ /* 0x000fe2000000146d */
[----:B------:R-:W-:Y:S01]  /*8120*/  IMAD R15, R87, R82, R15 ;  /* 0x00000052570f7224 */ /* 0x000fe200078e020f */
[----:B------:R-:W-:Y:S01]  /*8130*/  MOV R2, R136 ;  /* 0x0000008800027202 */ /* 0x000fe20000000f00 */
[C---:B------:R-:W-:Y:S01]  /*8140*/  IMAD R4, R78.reuse, R17, RZ ;  /* 0x000000114e047224 */ /* 0x040fe200078e02ff */
[----:B------:R-:W-:Y:S01]  /*8150*/  SHF.R.S32.HI R0, RZ, 0x18, R137 ;  /* 0x00000018ff007819 */ /* 0x000fe20000011489 */
[----:B------:R-:W-:Y:S01]  /*8160*/  IMAD R5, R78, R18, RZ ;  /* 0x000000124e057224 */ /* 0x000fe200078e02ff */
[----:B------:R-:W-:Y:S01]  /*8170*/  I2IP.S8.S32.SAT R14, R15, R14, RZ ;  /* 0x0000000e0f0e7239 */ /* 0x000fe200000014ff */
[-C--:B------:R-:W-:Y:S01]  /*8180*/  IMAD R3, R10, R82.reuse, R3 ;  /* 0x000000520a037224 */ /* 0x080fe200078e0203 */
[----:B------:R-:W-:Y:S01]  /*8190*/  SHF.R.S32.HI R91, RZ, 0x18, R96 ;  /* 0x00000018ff5b7819 */ /* 0x000fe20000011460 */
[-C--:B------:R-:W-:Y:S01]  /*81a0*/  IMAD R4, R11, R82.reuse, R4 ;  /* 0x000000520b047224 */ /* 0x080fe200078e0204 */
[----:B------:R-:W-:Y:S01]  /*81b0*/  PRMT R96, R110, 0x8880, RZ ;  /* 0x000088806e607816 */ /* 0x000fe200000000ff */
[-C--:B------:R-:W-:Y:S01]  /*81c0*/  IMAD R5, R0, R82.reuse, R5 ;  /* 0x0000005200057224 */ /* 0x080fe200078e0205 */
[----:B------:R-:W-:Y:S01]  /*81d0*/  MOV R0, R133 ;  /* 0x0000008500007202 */ /* 0x000fe20000000f00 */
[C---:B------:R-:W-:Y:S01]  /*81e0*/  IMAD R16, R78.reuse, R21, RZ ;  /* 0x000000154e107224 */ /* 0x040fe200078e02ff */
[----:B------:R-:W-:Y:S01]  /*81f0*/  SHF.L.U32 R131, R97, 0x8, RZ ;  /* 0x0000000861837819 */ /* 0x000fe200000006ff */
[----:B------:R-:W-:Y:S01]  /*8200*/  IMAD R6, R89, R82, R6 ;  /* 0x0000005259067224 */ /* 0x000fe200078e0206 */
[----:B------:R-:W-:Y:S01]  /*8210*/  SHF.R.S32.HI R97, RZ, 0x18, R99 ;  /* 0x00000018ff617819 */ /* 0x000fe20000011463 */
[----:B------:R-:W-:Y:S01]  /*8220*/  IMAD R17, R78, R22, RZ ;  /* 0x000000164e117224 */ /* 0x000fe200078e02ff */
[----:B------:R-:W-:Y:S01]  /*8230*/  SHF.L.U32 R125, R99, 0x8, RZ ;  /* 0x00000008637d7819 */ /* 0x000fe200000006ff */
[-C--:B------:R-:W-:Y:S01]  /*8240*/  IMAD R7, R2, R82.reuse, R7 ;  /* 0x0000005202077224 */ /* 0x080fe200078e0207 */
[----:B------:R-:W-:Y:S01]  /*8250*/  I2IP.S8.S32.SAT R5, R6, R5, RZ ;  /* 0x0000000506057239 */ /* 0x000fe200000014ff */
[----:B------:R-:W-:Y:S01]  /*8260*/  IMAD R18, R78, R23, RZ ;  /* 0x000000174e127224 */ /* 0x000fe200078e02ff */
[----:B------:R-:W-:Y:S01]  /*8270*/  SHF.R.S32.HI R2, RZ, 0x18, R131 ;  /* 0x00000018ff027819 */ /* 0x000fe20000011483 */
[-C--:B------:R-:W-:Y:S01]  /*8280*/  IMAD R16, R9, R82.reuse, R16 ;  /* 0x0000005209107224 */ /* 0x080fe200078e0210 */
[----:B------:R-:W-:Y:S01]  /*8290*/  SHF.R.S32.HI R9, RZ, 0x18, R132 ;  /* 0x00000018ff097819 */ /* 0x000fe20000011484 */
[----:B------:R-:W-:Y:S01]  /*82a0*/  IMAD R17, R8, R82, R17 ;  /* 0x0000005208117224 */ /* 0x000fe200078e0211 */
[----:B------:R-:W-:Y:S01]  /*82b0*/  SHF.R.S32.HI R99, RZ, 0x18, R104 ;  /* 0x00000018ff637819 */ /* 0x000fe20000011468 */
[----:B------:R-:W-:Y:S01]  /*82c0*/  IMAD R22, R78, R27, RZ ;  /* 0x0000001b4e167224 */ /* 0x000fe200078e02ff */
[----:B------:R-:W-:Y:S01]  /*82d0*/  SHF.L.U32 R122, R104, 0x8, RZ ;  /* 0x00000008687a7819 */ /* 0x000fe200000006ff */
[----:B------:R-:W-:Y:S01]  /*82e0*/  IMAD R27, R78, R32, RZ ;  /* 0x000000204e1b7224 */ /* 0x000fe200078e02ff */
[----:B------:R-:W-:Y:S01]  /*82f0*/  SHF.L.U32 R113, R106, 0x8, RZ ;  /* 0x000000086a717819 */ /* 0x000fe200000006ff */
[----:B------:R-:W-:Y:S01]  /*8300*/  IMAD R18, R91, R82, R18 ;  /* 0x000000525b127224 */ /* 0x000fe200078e0212 */
[C---:B------:R-:W-:Y:S01]  /*8310*/  SHF.L.U32 R106, R107.reuse, 0x10, RZ ;  /* 0x000000106b6a7819 */ /* 0x040fe200000006ff */
[C---:B------:R-:W-:Y:S01]  /*8320*/  IMAD R32, R78.reuse, R37, RZ ;  /* 0x000000254e207224 */ /* 0x040fe200078e02ff */
[----:B------:R-:W-:Y:S01]  /*8330*/  SHF.L.U32 R104, R107, 0x8, RZ ;  /* 0x000000086b687819 */ /* 0x000fe200000006ff */
[----:B------:R-:W-:Y:S01]  /*8340*/  IMAD R21, R78, R26, RZ ;  /* 0x0000001a4e157224 */ /* 0x000fe200078e02ff */
[----:B------:R-:W-:Y:S01]  /*8350*/  I2IP.S8.S32.SAT R17, R18, R17, RZ ;  /* 0x0000001112117239 */ /* 0x000fe200000014ff */
[----:B------:R-:W-:Y:S01]  /*8360*/  IMAD R37, R78, R42, RZ ;  /* 0x0000002a4e257224 */ /* 0x000fe200078e02ff */
[----:B------:R-:W-:Y:S01]  /*8370*/  SHF.R.S32.HI R107, RZ, 0x18, R111 ;  /* 0x00000018ff6b7819 */ /* 0x000fe2000001146f */
[----:B------:R-:W-:Y:S01]  /*8380*/  IMAD R19, R0, R82, R19 ;  /* 0x0000005200137224 */ /* 0x000fe200078e0213 */
[----:B------:R-:W-:Y:S01]  /*8390*/  I2IP.S8.S32.SAT R16, R16, R7, R17 ;  /* 0x0000000710107239 */ /* 0x000fe20000001411 */
[C---:B------:R-:W-:Y:S01]  /*83a0*/  IMAD R42, R78.reuse, R47, RZ ;  /* 0x0000002f4e2a7224 */ /* 0x040fe200078e02ff */
[----:B------:R-:W-:Y:S01]  /*83b0*/  MOV R0, R130 ;  /* 0x0000008200007202 */ /* 0x000fe20000000f00 */
[----:B------:R-:W-:Y:S01]  /*83c0*/  IMAD R47, R78, R52, RZ ;  /* 0x000000344e2f7224 */ /* 0x000fe200078e02ff */
[----:B------:R-:W-:Y:S01]  /*83d0*/  SHF.L.U32 R114, R108, 0x8, RZ ;  /* 0x000000086c727819 */ /* 0x000fe200000006ff */
[----:B------:R-:W-:Y:S01]  /*83e0*/  IMAD R20, R9, R82, R20 ;  /* 0x0000005209147224 */ /* 0x000fe200078e0214 */
[----:B------:R-:W-:Y:S01]  /*83f0*/  SHF.L.U32 R84, R111, 0x8, RZ ;  /* 0x000000086f547819 */ /* 0x000fe200000006ff */
[----:B------:R-:W-:Y:S01]  /*8400*/  IMAD R52, R78, R57, RZ ;  /* 0x000000394e347224 */ /* 0x000fe200078e02ff */
[----:B------:R-:W-:Y:S01]  /*8410*/  IADD3 R76, PT, PT, R76, 0x1, RZ ;  /* 0x000000014c4c7810 */ /* 0x000fe20007ffe0ff */
[C---:B------:R-:W-:Y:S02]  /*8420*/  IMAD R23, R78.reuse, R28, RZ ;  /* 0x0000001c4e177224 */ /* 0x040fe400078e02ff */
[----:B------:R-:W-:Y:S02]  /*8430*/  IMAD R57, R78, R62, RZ ;  /* 0x0000003e4e397224 */ /* 0x000fe400078e02ff */
[-C--:B------:R-:W-:Y:S01]  /*8440*/  IMAD R21, R2, R82.reuse, R21 ;  /* 0x0000005202157224 */ /* 0x080fe200078e0215 */
[----:B------:R-:W-:Y:S01]  /*8450*/  MOV R2, R127 ;  /* 0x0000007f00027202 */ /* 0x000fe20000000f00 */
[----:B------:R-:W-:Y:S01]  /*8460*/  IMAD R62, R78, R67, RZ ;  /* 0x000000434e3e7224 */ /* 0x000fe200078e02ff */
[----:B------:R-:W-:Y:S01]  /*8470*/  I2IP.S8.S32.SAT R67, R4, R3, R5 ;  /* 0x0000000304437239 */ /* 0x000fe20000001405 */
[-C--:B------:R-:W-:Y:S01]  /*8480*/  IMAD R22, R93, R82.reuse, R22 ;  /* 0x000000525d167224 */ /* 0x080fe200078e0216 */
[----:B------:R-:W-:Y:S01]  /*8490*/  SHF.R.S32.HI R3, RZ, 0x18, R129 ;  /* 0x00000018ff037819 */ /* 0x000fe20000011481 */
[-C--:B------:R-:W-:Y:S01]  /*84a0*/  IMAD R23, R0, R82.reuse, R23 ;  /* 0x0000005200177224 */ /* 0x080fe200078e0217 */
[----:B------:R-:W-:Y:S01]  /*84b0*/  SHF.R.S32.HI R0, RZ, 0x18, R128 ;  /* 0x00000018ff007819 */ /* 0x000fe20000011480 */
[----:B------:R-:W-:Y:S01]  /*84c0*/  IMAD R26, R78, R31, RZ ;  /* 0x0000001f4e1a7224 */ /* 0x000fe200078e02ff */
[----:B------:R-:W-:Y:S01]  /*84d0*/  I2IP.S8.S32.SAT R17, R22, R21, RZ ;  /* 0x0000001516117239 */ /* 0x000fe200000014ff */
[-C--:B------:R-:W-:Y:S01]  /*84e0*/  IMAD R24, R3, R82.reuse, R24 ;  /* 0x0000005203187224 */ /* 0x080fe200078e0218 */
[----:B------:R-:W-:Y:S01]  /*84f0*/  SHF.R.S32.HI R3, RZ, 0x18, R126 ;  /* 0x00000018ff037819 */ /* 0x000fe2000001147e */
[-C--:B------:R-:W-:Y:S01]  /*8500*/  IMAD R25, R0, R82.reuse, R25 ;  /* 0x0000005200197224 */ /* 0x080fe200078e0219 */
[----:B------:R-:W-:Y:S01]  /*8510*/  I2IP.S8.S32.SAT R17, R20, R19, R17 ;  /* 0x0000001314117239 */ /* 0x000fe20000001411 */
[----:B------:R-:W-:Y:S01]  /*8520*/  IMAD R28, R78, R33, RZ ;  /* 0x000000214e1c7224 */ /* 0x000fe200078e02ff */
[----:B------:R-:W-:Y:S01]  /*8530*/  SHF.R.S32.HI R4, RZ, 0x18, R125 ;  /* 0x00000018ff047819 */ /* 0x000fe2000001147d */
[-C--:B------:R-:W-:Y:S02]  /*8540*/  IMAD R26, R95, R82.reuse, R26 ;  /* 0x000000525f1a7224 */ /* 0x080fe400078e021a */
[-C--:B------:R-:W-:Y:S01]  /*8550*/  IMAD R27, R2, R82.reuse, R27 ;  /* 0x00000052021b7224 */ /* 0x080fe200078e021b */
[----:B------:R-:W-:Y:S01]  /*8560*/  MOV R2, R121 ;  /* 0x0000007900027202 */ /* 0x000fe20000000f00 */
[----:B------:R-:W-:Y:S01]  /*8570*/  IMAD R28, R3, R82, R28 ;  /* 0x00000052031c7224 */ /* 0x000fe200078e021c */
[----:B------:R-:W-:Y:S01]  /*8580*/  I2IP.S8.S32.SAT R18, R26, R25, RZ ;  /* 0x000000191a127239 */ /* 0x000fe200000014ff */
[----:B------:R-:W-:Y:S01]  /*8590*/  IMAD R31, R78, R36, RZ ;  /* 0x000000244e1f7224 */ /* 0x000fe200078e02ff */
[----:B------:R-:W-:Y:S01]  /*85a0*/  SHF.R.S32.HI R3, RZ, 0x18, R123 ;  /* 0x00000018ff037819 */ /* 0x000fe2000001147b */
[-C--:B------:R-:W-:Y:S01]  /*85b0*/  IMAD R29, R4, R82.reuse, R29 ;  /* 0x00000052041d7224 */ /* 0x080fe200078e021d */
[----:B------:R-:W-:Y:S01]  /*85c0*/  I2IP.S8.S32.SAT R18, R24, R23, R18 ;  /* 0x0000001718127239 */ /* 0x000fe20000001412 */
[----:B------:R-:W-:Y:S01]  /*85d0*/  IMAD.MOV.U32 R0, RZ, RZ, R124 ;  /* 0x000000ffff007224 */ /* 0x000fe200078e007c */
[----:B------:R-:W-:Y:S01]  /*85e0*/  SHF.R.S32.HI R4, RZ, 0x18, R119 ;  /* 0x00000018ff047819 */ /* 0x000fe20000011477 */
[-C--:B------:R-:W-:Y:S02]  /*85f0*/  IMAD R30, R97, R82.reuse, R30 ;  /* 0x00000052611e7224 */ /* 0x080fe400078e021e */
[----:B------:R-:W-:Y:S01]  /*8600*/  IMAD R31, R0, R82, R31 ;  /* 0x00000052001f7224 */ /* 0x000fe200078e021f */
[----:B------:R-:W-:Y:S01]  /*8610*/  SHF.R.S32.HI R0, RZ, 0x18, R122 ;  /* 0x00000018ff007819 */ /* 0x000fe2000001147a */
[----:B------:R-:W-:Y:S01]  /*8620*/  IMAD R33, R78, R38, RZ ;  /* 0x000000264e217224 */ /* 0x000fe200078e02ff */
[----:B------:R-:W-:Y:S01]  /*8630*/  I2IP.S8.S32.SAT R19, R30, R29, RZ ;  /* 0x0000001d1e137239 */ /* 0x000fe200000014ff */
[-C--:B------:R-:W-:Y:S01]  /*8640*/  IMAD R32, R3, R82.reuse, R32 ;  /* 0x0000005203207224 */ /* 0x080fe200078e0220 */
[----:B------:R-:W-:Y:S01]  /*8650*/  SHF.R.S32.HI R3, RZ, 0x18, R120 ;  /* 0x00000018ff037819 */ /* 0x000fe20000011478 */
[----:B------:R-:W-:Y:S01]  /*8660*/  IMAD R33, R0, R82, R33 ;  /* 0x0000005200217224 */ /* 0x000fe200078e0221 */
[----:B------:R-:W-:Y:S01]  /*8670*/  I2IP.S8.S32.SAT R19, R28, R27, R19 ;  /* 0x0000001b1c137239 */ /* 0x000fe20000001413 */
[----:B------:R-:W-:Y:S01]  /*8680*/  IMAD R36, R78, R41, RZ ;  /* 0x000000294e247224 */ /* 0x000fe200078e02ff */
[----:B------:R-:W-:Y:S01]  /*8690*/  MOV R0, R118 ;  /* 0x0000007600007202 */ /* 0x000fe20000000f00 */
[-C--:B------:R-:W-:Y:S02]  /*86a0*/  IMAD R34, R99, R82.reuse, R34 ;  /* 0x0000005263227224 */ /* 0x080fe400078e0222 */
[----:B------:R-:W-:Y:S01]  /*86b0*/  IMAD R35, R2, R82, R35 ;  /* 0x0000005202237224 */ /* 0x000fe200078e0223 */
[----:B------:R-:W-:Y:S01]  /*86c0*/  MOV R2, R112 ;  /* 0x0000007000027202 */ /* 0x000fe20000000f00 */
[----:B------:R-:W-:Y:S01]  /*86d0*/  IMAD R38, R78, R43, RZ ;  /* 0x0000002b4e267224 */ /* 0x000fe200078e02ff */
[----:B------:R-:W-:Y:S01]  /*86e0*/  I2IP.S8.S32.SAT R33, R34, R33, RZ ;  /* 0x0000002122217239 */ /* 0x000fe200000014ff */
[-C--:B------:R-:W-:Y:S01]  /*86f0*/  IMAD R36, R3, R82.reuse, R36 ;  /* 0x0000005203247224 */ /* 0x080fe200078e0224 */
[----:B------:R-:W-:Y:S01]  /*8700*/  SHF.R.S32.HI R3, RZ, 0x18, R116 ;  /* 0x00000018ff037819 */ /* 0x000fe20000011474 */
[-C--:B------:R-:W-:Y:S01]  /*8710*/  IMAD R37, R4, R82.reuse, R37 ;  /* 0x0000005204257224 */ /* 0x080fe200078e0225 */
[----:B------:R-:W-:Y:S01]  /*8720*/  I2IP.S8.S32.SAT R32, R32, R31, R33 ;  /* 0x0000001f20207239 */ /* 0x000fe20000001421 */
[-C--:B------:R-:W-:Y:S01]  /*8730*/  IMAD R38, R101, R82.reuse, R38 ;  /* 0x0000005265267224 */ /* 0x080fe200078e0226 */
[----:B------:R-:W-:Y:S01]  /*8740*/  SHF.R.S32.HI R4, RZ, 0x18, R104 ;  /* 0x00000018ff047819 */ /* 0x000fe20000011468 */
[----:B------:R-:W-:Y:S01]  /*8750*/  IMAD R39, R0, R82, R39 ;  /* 0x0000005200277224 */ /* 0x000fe200078e0227 */
[----:B------:R-:W-:Y:S01]  /*8760*/  SHF.R.S32.HI R0, RZ, 0x18, R113 ;  /* 0x00000018ff007819 */ /* 0x000fe20000011471 */
[----:B------:R-:W-:Y:S01]  /*8770*/  IMAD R41, R78, R46, RZ ;  /* 0x0000002e4e297224 */ /* 0x000fe200078e02ff */
[----:B------:R-:W-:Y:S01]  /*8780*/  I2IP.S8.S32.SAT R37, R38, R37, RZ ;  /* 0x0000002526257239 */ /* 0x000fe200000014ff */
[----:B------:R-:W-:Y:S01]  /*8790*/  IMAD R40, R3, R82, R40 ;  /* 0x0000005203287224 */ /* 0x000fe200078e0228 */
[----:B------:R-:W-:Y:S01]  /*87a0*/  SHF.R.S32.HI R3, RZ, 0x18, R106 ;  /* 0x00000018ff037819 */ /* 0x000fe2000001146a */
[----:B------:R-:W-:Y:S01]  /*87b0*/  IMAD R43, R78, R48, RZ ;  /* 0x000000304e2b7224 */ /* 0x000fe200078e02ff */
[----:B------:R-:W-:Y:S01]  /*87c0*/  I2IP.S8.S32.SAT R33, R36, R35, R37 ;  /* 0x0000002324217239 */ /* 0x000fe20000001425 */
[-C--:B------:R-:W-:Y:S01]  /*87d0*/  IMAD R41, R0, R82.reuse, R41 ;  /* 0x0000005200297224 */ /* 0x080fe200078e0229 */
[----:B------:R-:W-:Y:S01]  /*87e0*/  MOV R0, R117 ;  /* 0x0000007500007202 */ /* 0x000fe20000000f00 */
[-C--:B------:R-:W-:Y:S02]  /*87f0*/  IMAD R42, R103, R82.reuse, R42 ;  /* 0x00000052672a7224 */ /* 0x080fe400078e022a */
        /* <DEDUP_REMOVED lines=11> */
[-C--:B------:R-:W-:Y:S02]  /*88b0*/  IMAD R47, R0, R82.reuse, R47 ;  /* 0x00000052002f7224 */ /* 0x080fe400078e022f */
[----:B------:R-:W-:Y:S01]  /*88c0*/  IMAD R48, R3, R82, R48 ;  /* 0x0000005203307224 */ /* 0x000fe200078e0230 */
[----:B------:R-:W-:Y:S01]  /*88d0*/  SHF.R.S32.HI R3, RZ, 0x18, R100 ;  /* 0x00000018ff037819 */ /* 0x000fe20000011464 */
[----:B------:R-:W-:Y:S01]  /*88e0*/  IMAD R51, R78, R56, RZ ;  /* 0x000000384e337224 */ /* 0x000fe200078e02ff */
[----:B------:R-:W-:Y:S01]  /*88f0*/  I2IP.S8.S32.SAT R35, R46, R45, RZ ;  /* 0x0000002d2e237239 */ /* 0x000fe200000014ff */
[-C--:B------:R-:W-:Y:S01]  /*8900*/  IMAD R49, R2, R82.reuse, R49 ;  /* 0x0000005202317224 */ /* 0x080fe200078e0231 */
[----:B------:R-:W-:Y:S01]  /*8910*/  SHF.R.S32.HI R2, RZ, 0x18, R98 ;  /* 0x00000018ff027819 */ /* 0x000fe20000011462 */
[----:B------:R-:W-:Y:S01]  /*8920*/  IMAD.MOV.U32 R0, RZ, RZ, R102 ;  /* 0x000000ffff007224 */ /* 0x000fe200078e0066 */
[----:B------:R-:W-:Y:S01]  /*8930*/  I2IP.S8.S32.SAT R35, R44, R43, R35 ;  /* 0x0000002b2c237239 */ /* 0x000fe20000001423 */
[-C--:B------:R-:W-:Y:S02]  /*8940*/  IMAD R50, R81, R82.reuse, R50 ;  /* 0x0000005251327224 */ /* 0x080fe400078e0232 */
[----:B------:R-:W-:Y:S01]  /*8950*/  IMAD R51, R0, R82, R51 ;  /* 0x0000005200337224 */ /* 0x000fe200078e0233 */
[----:B------:R-:W-:Y:S01]  /*8960*/  MOV R0, R96 ;  /* 0x0000006000007202 */ /* 0x000fe20000000f00 */
[----:B------:R-:W-:Y:S01]  /*8970*/  IMAD R53, R78, R58, RZ ;  /* 0x0000003a4e357224 */ /* 0x000fe200078e02ff */
[----:B------:R-:W-:Y:S01]  /*8980*/  I2IP.S8.S32.SAT R49, R50, R49, RZ ;  /* 0x0000003132317239 */ /* 0x000fe200000014ff */
[-C--:B------:R-:W-:Y:S01]  /*8990*/  IMAD R52, R3, R82.reuse, R52 ;  /* 0x0000005203347224 */ /* 0x080fe200078e0234 */
[----:B------:R-:W-:Y:S01]  /*89a0*/  SHF.R.S32.HI R3, RZ, 0x18, R94 ;  /* 0x00000018ff037819 */ /* 0x000fe2000001145e */
[----:B------:R-:W-:Y:S01]  /*89b0*/  IMAD R53, R2, R82, R53 ;  /* 0x0000005202357224 */ /* 0x000fe200078e0235 */
[----:B------:R-:W-:Y:S01]  /*89c0*/  MOV R2, R90 ;  /* 0x0000005a00027202 */ /* 0x000fe20000000f00 */
[----:B------:R-:W-:Y:S01]  /*89d0*/  IMAD R54, R83, R82, R54 ;  /* 0x0000005253367224 */ /* 0x000fe200078e0236 */
[----:B------:R-:W-:Y:S01]  /*89e0*/  I2IP.S8.S32.SAT R48, R48, R47, R49 ;  /* 0x0000002f30307239 */ /* 0x000fe20000001431 */
[C---:B------:R-:W-:Y:S02]  /*89f0*/  IMAD R56, R78.reuse, R61, RZ ;  /* 0x0000003d4e387224 */ /* 0x040fe400078e02ff */
[----:B------:R-:W-:Y:S01]  /*8a00*/  IMAD R61, R78, R66, RZ ;  /* 0x000000424e3d7224 */ /* 0x000fe200078e02ff */
[----:B------:R-:W-:Y:S01]  /*8a10*/  I2IP.S8.S32.SAT R66, R13, R12, R14 ;  /* 0x0000000c0d427239 */ /* 0x000fe2000000140e */
[-C--:B------:R-:W-:Y:S01]  /*8a20*/  IMAD R55, R0, R82.reuse, R55 ;  /* 0x0000005200377224 */ /* 0x080fe200078e0237 */
[----:B------:R-:W-:Y:S01]  /*8a30*/  SHF.R.S32.HI R0, RZ, 0x18, R92 ;  /* 0x00000018ff007819 */ /* 0x000fe2000001145c */
[-C--:B------:R-:W-:Y:S01]  /*8a40*/  IMAD R56, R3, R82.reuse, R56 ;  /* 0x0000005203387224 */ /* 0x080fe200078e0238 */
[----:B------:R-:W-:Y:S01]  /*8a50*/  I2IP.S8.S32.SAT R49, R54, R53, RZ ;  /* 0x0000003536317239 */ /* 0x000fe200000014ff */
[----:B------:R1:W-:Y:S01]  /*8a60*/  STS.128 [R155+UR49+0x6200], R64 ;  /* 0x006200409b007988 */ /* 0x0003e20008000c31 */
[----:B------:R-:W-:Y:S01]  /*8a70*/  IMAD R58, R78, R63, RZ ;  /* 0x0000003f4e3a7224 */ /* 0x000fe200078e02ff */
[----:B------:R-:W-:Y:S01]  /*8a80*/  SHF.R.S32.HI R3, RZ, 0x18, R88 ;  /* 0x00000018ff037819 */ /* 0x000fe20000011458 */
[-C--:B------:R-:W-:Y:S01]  /*8a90*/  IMAD R57, R0, R82.reuse, R57 ;  /* 0x0000005200397224 */ /* 0x080fe200078e0239 */
[----:B------:R-:W-:Y:S01]  /*8aa0*/  I2IP.S8.S32.SAT R49, R52, R51, R49 ;  /* 0x0000003334317239 */ /* 0x000fe20000001431 */
[-C--:B------:R-:W-:Y:S02]  /*8ab0*/  IMAD R58, R85, R82.reuse, R58 ;  /* 0x00000052553a7224 */ /* 0x080fe400078e023a */
[-C--:B------:R-:W-:Y:S01]  /*8ac0*/  IMAD R59, R2, R82.reuse, R59 ;  /* 0x00000052023b7224 */ /* 0x080fe200078e023b */
[----:B------:R1:W-:Y:S01]  /*8ad0*/  STS.128 [R175+0x6200], R16 ;  /* 0x00620010af007388 */ /* 0x0003e20000000c00 */
[-C--:B------:R-:W-:Y:S01]  /*8ae0*/  IMAD R60, R3, R82.reuse, R60 ;  /* 0x00000052033c7224 */ /* 0x080fe200078e023c */
[----:B------:R-:W-:Y:S01]  /*8af0*/  I2IP.S8.S32.SAT R50, R58, R57, RZ ;  /* 0x000000393a327239 */ /* 0x000fe200000014ff */
[-C--:B------:R-:W-:Y:S02]  /*8b00*/  IMAD R61, R4, R82.reuse, R61 ;  /* 0x00000052043d7224 */ /* 0x080fe400078e023d */
[----:B------:R-:W-:Y:S01]  /*8b10*/  IMAD R62, R107, R82, R62 ;  /* 0x000000526b3e7224 */ /* 0x000fe200078e023e */
[----:B------:R-:W-:Y:S02]  /*8b20*/  I2IP.S8.S32.SAT R50, R56, R55, R50 ;  /* 0x0000003738327239 */ /* 0x000fe40000001432 */
[----:B------:R1:W-:Y:S02]  /*8b30*/  STS.128 [R174+0x6200], R32 ;  /* 0x00620020ae007388 */ /* 0x0003e40000000c00 */
        /* <DEDUP_REMOVED lines=11> */
[----:B------:R-:W-:Y:S02]  /*8bf0*/  UIADD3 UR8, UP0, UPT, UR52, 0x680, URZ ;  /* 0x0000068034087890 */ /* 0x000fe4000ff1e0ff */
[----:B------:R-:W-:Y:S02]  /*8c00*/  UIADD3 UR5, UPT, UPT, UR41, 0x40, URZ ;  /* 0x0000004029057890 */ /* 0x000fe4000fffe0ff */
[----:B------:R-:W-:Y:S02]  /*8c10*/  UIADD3 UR4, UPT, UPT, UR49, 0x6200, URZ ;  /* 0x0000620031047890 */ /* 0x000fe4000fffe0ff */
[----:B------:R-:W-:Y:S01]  /*8c20*/  UIADD3.X UR9, UPT, UPT, URZ, UR53, URZ, UP0, !UPT ;  /* 0x00000035ff097290 */ /* 0x000fe200087fe4ff */
[----:B------:R-:W-:Y:S01]  /*8c30*/  UMOV UR6, UR42 ;  /* 0x0000002a00067c82 */ /* 0x000fe20008000000 */
[----:B------:R-:W-:Y:S07]  /*8c40*/  UMOV UR7, UR36 ;  /* 0x0000002400077c82 */ /* 0x000fee0008000000 */
[----:B------:R2:W-:Y:S01]  /*8c50*/  UTMASTG.3D [UR4], [UR8] ;  /* 0x00000004080073b5 */ /* 0x0005e20008010000 */
[----:B------:R0:W-:Y:S01]  /*8c60*/  UTMACMDFLUSH ;  /* 0x00000000000079b7 */ /* 0x0001e20000000000 */
[----:B--2---:R-:W-:Y:S04]  /*8c70*/  DEPBAR.LE SB0, 0x1 ;  /* 0x000080400000791a */ /* 0x004fe80000000000 */
.L_x_125:
[----:B------:R-:W-:Y:S05]  /*8c80*/  BSYNC.RECONVERGENT B0 ;  /* 0x0000000000007941 */ /* 0x000fea0003800200 */
.L_x_124:
[----:B------:R-:W-:Y:S01]  /*8c90*/  BAR.SYNC.DEFER_BLOCKING 0x1, 0x80 ;  /* 0x0042000000007b1d */ /* 0x000fe20000010000 */
[----:B------:R-:W-:Y:S01]  /*8ca0*/  ISETP.NE.AND P2, PT, R170, RZ, PT ;  /* 0x000000ffaa00720c */ /* 0x000fe20003f45270 */
[----:B------:R-:W-:Y:S01]  /*8cb0*/  IMAD.IADD R20, R75, 0x1, R152 ;  /* 0x000000014b147824 */ /* 0x000fe200078e0298 */
[----:B------:R-:W-:Y:S01]  /*8cc0*/  ISETP.NE.AND P0, PT, R172, 0x2, PT ;  /* 0x00000002ac00780c */ /* 0x000fe20003f05270 */
[----:B------:R-:W-:Y:S01]  /*8cd0*/  IMAD.IADD R21, R77, 0x1, R154 ;  /* 0x000000014d157824 */ /* 0x000fe200078e029a */
[----:B------:R-:W-:Y:S02]  /*8ce0*/  ISETP.NE.AND P1, PT, R76, 0x4, PT ;  /* 0x000000044c00780c */ /* 0x000fe40003f25270 */
[----:B------:R-:W-:Y:S02]  /*8cf0*/  SEL R0, RZ, 0x1, P0 ;  /* 0x00000001ff007807 */ /* 0x000fe40000000000 */
[----:B------:R-:W-:Y:S02]  /*8d00*/  SEL R3, RZ, 0x1, P1 ;  /* 0x00000001ff037807 */ /* 0x000fe40000800000 */
[----:B------:R-:W-:Y:S02]  /*8d10*/  LOP3.LUT R163, R163, R0, RZ, 0x3c, !PT ;  /* 0x00000000a3a37212 */ /* 0x000fe400078e3cff */
[----:B------:R-:W-:Y:S02]  /*8d20*/  LOP3.LUT R164, R164, R3, RZ, 0x3c, !PT ;  /* 0x00000003a4a47212 */ /* 0x000fe400078e3cff */
[----:B------:R-:W-:Y:S02]  /*8d30*/  @P2 R2UR UR36, R160 ;  /* 0x00000000a02422ca */ /* 0x000fe400000e0000 */
[----:B------:R-:W-:Y:S02]  /*8d40*/  SEL R172, R172, RZ, P0 ;  /* 0x000000ffacac7207 */ /* 0x000fe40000000000 */
[----:B------:R-:W-:Y:S01]  /*8d50*/  SEL R76, R76, RZ, P1 ;  /* 0x000000ff4c4c7207 */ /* 0x000fe20000800000 */
[----:B------:R-:W-:Y:S10]  /*8d60*/  @P2 BRA `(.L_x_126) ;  /* 0xffffffc400882947 */ /* 0x000ff4000383ffff */
[----:B------:R-:W-:Y:S05]  /*8d70*/  EXIT ;  /* 0x000000000000794d */ /* 0x000fea0003800000 */
.L_x_24:
[----:B--2---:R2:W4:Y:S02]  /*8d80*/  SYNCS.PHASECHK.TRANS64.TRYWAIT P0, [R3+URZ+0x120], R2 ;  /* 0x00012002030075a7 */ /* 0x00452400080011ff */
[----:B----4-:R-:W-:Y:S05]  /*8d90*/  @!P0 NANOSLEEP.SYNCS 0x989680 ;  /* 0x009896800000895d */ /* 0x010fea0003900000 */
[----:B------:R-:W4:Y:S02]  /*8da0*/  @!P0 SYNCS.PHASECHK.TRANS64 P0, [R3+URZ+0x120], R2 ;  /* 0x00012002030085a7 */ /* 0x000f2400080010ff */
[----:B----4-:R-:W-:Y:S05]  /*8db0*/  @!P0 BRA `(.L_x_24) ;  /* 0xfffffffc00f08947 */ /* 0x010fea000383ffff */
[----:B------:R-:W-:Y:S05]  /*8dc0*/  BRA `(.L_x_127) ;  /* 0xffffff8800a47947 */ /* 0x000fea000383ffff */
.L_x_27:
[----:B-1----:R-:W-:-:S07]  /*8dd0*/  MOV R2, UR33 ;  /* 0x0000002100027c02 */ /* 0x002fce0008000f00 */
.L_x_128:
[----:B-1----:R1:W2:Y:S02]  /*8de0*/  SYNCS.PHASECHK.TRANS64.TRYWAIT P0, [R2+URZ+0x40], R5 ;  /* 0x00004005020075a7 */ /* 0x0022a400080011ff */
[----:B--2---:R-:W-:Y:S05]  /*8df0*/  @!P0 NANOSLEEP.SYNCS 0x989680 ;  /* 0x009896800000895d */ /* 0x004fea0003900000 */
[----:B------:R-:W2:Y:S02]  /*8e00*/  @!P0 SYNCS.PHASECHK.TRANS64 P0, [R2+URZ+0x40], R5 ;  /* 0x00004005020085a7 */ /* 0x000ea400080010ff */
[----:B--2---:R-:W-:Y:S05]  /*8e10*/  @!P0 BRA `(.L_x_128) ;  /* 0xfffffffc00f08947 */ /* 0x004fea000383ffff */
[----:B------:R-:W-:Y:S05]  /*8e20*/  BRA `(.L_x_26) ;  /* 0xffffff8c000c7947 */ /* 0x000fea000383ffff */
.L_x_34:
[----:B-1----:R-:W-:-:S07]  /*8e30*/  MOV R2, UR17 ;  /* 0x0000001100027c02 */ /* 0x002fce0008000f00 */
.L_x_129:
[----:B-1----:R1:W2:Y:S02]  /*8e40*/  SYNCS.PHASECHK.TRANS64.TRYWAIT P0, [R2+URZ+0x40], R5 ;  /* 0x00004005020075a7 */ /* 0x0022a400080011ff */
[----:B--2---:R-:W-:Y:S05]  /*8e50*/  @!P0 NANOSLEEP.SYNCS 0x989680 ;  /* 0x009896800000895d */ /* 0x004fea0003900000 */
[----:B------:R-:W2:Y:S02]  /*8e60*/  @!P0 SYNCS.PHASECHK.TRANS64 P0, [R2+URZ+0x40], R5 ;  /* 0x00004005020085a7 */ /* 0x000ea400080010ff */
[----:B--2---:R-:W-:Y:S05]  /*8e70*/  @!P0 BRA `(.L_x_129) ;  /* 0xfffffffc00f08947 */ /* 0x004fea000383ffff */
[----:B------:R-:W-:Y:S05]  /*8e80*/  BRA `(.L_x_33) ;  /* 0xffffff8c00c87947 */ /* 0x000fea000383ffff */
.L_x_39:
[----:B-1----:R1:W2:Y:S02]  /*8e90*/  SYNCS.PHASECHK.TRANS64.TRYWAIT P0, [R2+URZ+0xb0], R3 ;  /* 0x0000b003020075a7 */ /* 0x0022a400080011ff */
[----:B--2---:R-:W-:Y:S05]  /*8ea0*/  @!P0 NANOSLEEP.SYNCS 0x989680 ;  /* 0x009896800000895d */ /* 0x004fea0003900000 */
[----:B------:R-:W2:Y:S02]  /*8eb0*/  @!P0 SYNCS.PHASECHK.TRANS64 P0, [R2+URZ+0xb0], R3 ;  /* 0x0000b003020085a7 */ /* 0x000ea400080010ff */
[----:B--2---:R-:W-:Y:S05]  /*8ec0*/  @!P0 BRA `(.L_x_39) ;  /* 0xfffffffc00f08947 */ /* 0x004fea000383ffff */
[----:B------:R-:W-:Y:S05]  /*8ed0*/  BRA `(.L_x_130) ;  /* 0xffffff90006c7947 */ /* 0x000fea000383ffff */
.L_x_43:
[----:B---3--:R-:W-:-:S07]  /*8ee0*/  MOV R0, UR5 ;  /* 0x0000000500007c02 */ /* 0x008fce0008000f00 */
.L_x_131:
[----:B-1----:R1:W2:Y:S02]  /*8ef0*/  SYNCS.PHASECHK.TRANS64.TRYWAIT P0, [R0+URZ], R3 ;  /* 0x00000003000075a7 */ /* 0x0022a400080011ff */
[----:B--2---:R-:W-:Y:S05]  /*8f00*/  @!P0 NANOSLEEP.SYNCS 0x989680 ;  /* 0x009896800000895d */ /* 0x004fea0003900000 */
[----:B------:R-:W2:Y:S02]  /*8f10*/  @!P0 SYNCS.PHASECHK.TRANS64 P0, [R0+URZ], R3 ;  /* 0x00000003000085a7 */ /* 0x000ea400080010ff */
[----:B--2---:R-:W-:Y:S05]  /*8f20*/  @!P0 BRA `(.L_x_131) ;  /* 0xfffffffc00f08947 */ /* 0x004fea000383ffff */
[----:B------:R-:W-:Y:S05]  /*8f30*/  BRA `(.L_x_132) ;  /* 0xffffff9400dc7947 */ /* 0x000fea000383ffff */
.L_x_44:
[----:B---3--:R-:W-:-:S07]  /*8f40*/  MOV R0, UR5 ;  /* 0x0000000500007c02 */ /* 0x008fce0008000f00 */
.L_x_133:
[----:B-1----:R1:W2:Y:S02]  /*8f50*/  SYNCS.PHASECHK.TRANS64.TRYWAIT P0, [R0+URZ], R3 ;  /* 0x00000003000075a7 */ /* 0x0022a400080011ff */
[----:B--2---:R-:W-:Y:S05]  /*8f60*/  @!P0 NANOSLEEP.SYNCS 0x989680 ;  /* 0x009896800000895d */ /* 0x004fea0003900000 */
[----:B------:R-:W2:Y:S02]  /*8f70*/  @!P0 SYNCS.PHASECHK.TRANS64 P0, [R0+URZ], R3 ;  /* 0x00000003000085a7 */ /* 0x000ea400080010ff */
[----:B--2---:R-:W-:Y:S05]  /*8f80*/  @!P0 BRA `(.L_x_133) ;  /* 0xfffffffc00f08947 */ /* 0x004fea000383ffff */
[----:B------:R-:W-:Y:S05]  /*8f90*/  BRA `(.L_x_134) ;  /* 0xffffff9400e87947 */ /* 0x000fea000383ffff */
.L_x_45:
[----:B---3--:R-:W-:-:S07]  /*8fa0*/  MOV R0, UR5 ;  /* 0x0000000500007c02 */ /* 0x008fce0008000f00 */
.L_x_135:
[----:B-1----:R1:W2:Y:S02]  /*8fb0*/  SYNCS.PHASECHK.TRANS64.TRYWAIT P0, [R0+URZ], R3 ;  /* 0x00000003000075a7 */ /* 0x0022a400080011ff */
[----:B--2---:R-:W-:Y:S05]  /*8fc0*/  @!P0 NANOSLEEP.SYNCS 0x989680 ;  /* 0x009896800000895d */ /* 0x004fea0003900000 */
[----:B------:R-:W2:Y:S02]  /*8fd0*/  @!P0 SYNCS.PHASECHK.TRANS64 P0, [R0+URZ], R3 ;  /* 0x00000003000085a7 */ /* 0x000ea400080010ff */
[----:B--2---:R-:W-:Y:S05]  /*8fe0*/  @!P0 BRA `(.L_x_135) ;  /* 0xfffffffc00f08947 */ /* 0x004fea000383ffff */
[----:B------:R-:W-:Y:S05]  /*8ff0*/  BRA `(.L_x_136) ;  /* 0xffffff9400f47947 */ /* 0x000fea000383ffff */
.L_x_46:
[----:B---3--:R-:W-:-:S07]  /*9000*/  MOV R0, UR5 ;  /* 0x0000000500007c02 */ /* 0x008fce0008000f00 */
.L_x_137:
[----:B-1----:R1:W2:Y:S02]  /*9010*/  SYNCS.PHASECHK.TRANS64.TRYWAIT P0, [R0+URZ], R3 ;  /* 0x00000003000075a7 */ /* 0x0022a400080011ff */
[----:B--2---:R-:W-:Y:S05]  /*9020*/  @!P0 NANOSLEEP.SYNCS 0x989680 ;  /* 0x009896800000895d */ /* 0x004fea0003900000 */
[----:B------:R-:W2:Y:S02]  /*9030*/  @!P0 SYNCS.PHASECHK.TRANS64 P0, [R0+URZ], R3 ;  /* 0x00000003000085a7 */ /* 0x000ea400080010ff */
[----:B--2---:R-:W-:Y:S05]  /*9040*/  @!P0 BRA `(.L_x_137) ;  /* 0xfffffffc00f08947 */ /* 0x004fea000383ffff */
[----:B------:R-:W-:Y:S05]  /*9050*/  BRA `(.L_x_138) ;  /* 0xffffff9800007947 */ /* 0x000fea000383ffff */
.L_x_47:
[----:B---3--:R-:W-:-:S07]  /*9060*/  MOV R0, UR5 ;  /* 0x0000000500007c02 */ /* 0x008fce0008000f00 */
.L_x_139:
[----:B-1----:R1:W2:Y:S02]  /*9070*/  SYNCS.PHASECHK.TRANS64.TRYWAIT P0, [R0+URZ], R3 ;  /* 0x00000003000075a7 */ /* 0x0022a400080011ff */
[----:B--2---:R-:W-:Y:S05]  /*9080*/  @!P0 NANOSLEEP.SYNCS 0x989680 ;  /* 0x009896800000895d */ /* 0x004fea0003900000 */
[----:B------:R-:W2:Y:S02]  /*9090*/  @!P0 SYNCS.PHASECHK.TRANS64 P0, [R0+URZ], R3 ;  /* 0x00000003000085a7 */ /* 0x000ea400080010ff */
[----:B--2---:R-:W-:Y:S05]  /*90a0*/  @!P0 BRA `(.L_x_139) ;  /* 0xfffffffc00f08947 */ /* 0x004fea000383ffff */
[----:B------:R-:W-:Y:S05]  /*90b0*/  BRA `(.L_x_140) ;  /* 0xffffff98000c7947 */ /* 0x000fea000383ffff */
.L_x_48:
[----:B---3--:R-:W-:-:S07]  /*90c0*/  MOV R0, UR5 ;  /* 0x0000000500007c02 */ /* 0x008fce0008000f00 */
.L_x_141:
[----:B-1----:R1:W2:Y:S02]  /*90d0*/  SYNCS.PHASECHK.TRANS64.TRYWAIT P0, [R0+URZ], R3 ;  /* 0x00000003000075a7 */ /* 0x0022a400080011ff */
[----:B--2---:R-:W-:Y:S05]  /*90e0*/  @!P0 NANOSLEEP.SYNCS 0x989680 ;  /* 0x009896800000895d */ /* 0x004fea0003900000 */
[----:B------:R-:W2:Y:S02]  /*90f0*/  @!P0 SYNCS.PHASECHK.TRANS64 P0, [R0+URZ], R3 ;  /* 0x00000003000085a7 */ /* 0x000ea400080010ff */
[----:B--2---:R-:W-:Y:S05]  /*9100*/  @!P0 BRA `(.L_x_141) ;  /* 0xfffffffc00f08947 */ /* 0x004fea000383ffff */
[----:B------:R-:W-:Y:S05]  /*9110*/  BRA `(.L_x_142) ;  /* 0xffffff9800187947 */ /* 0x000fea000383ffff */
.L_x_49:
[----:B---3--:R-:W-:-:S07]  /*9120*/  MOV R0, UR5 ;  /* 0x0000000500007c02 */ /* 0x008fce0008000f00 */
.L_x_143:
[----:B-1----:R1:W2:Y:S02]  /*9130*/  SYNCS.PHASECHK.TRANS64.TRYWAIT P0, [R0+URZ], R3 ;  /* 0x00000003000075a7 */ /* 0x0022a400080011ff */
[----:B--2---:R-:W-:Y:S05]  /*9140*/  @!P0 NANOSLEEP.SYNCS 0x989680 ;  /* 0x009896800000895d */ /* 0x004fea0003900000 */
[----:B------:R-:W2:Y:S02]  /*9150*/  @!P0 SYNCS.PHASECHK.TRANS64 P0, [R0+URZ], R3 ;  /* 0x00000003000085a7 */ /* 0x000ea400080010ff */
[----:B--2---:R-:W-:Y:S05]  /*9160*/  @!P0 BRA `(.L_x_143) ;  /* 0xfffffffc00f08947 */ /* 0x004fea000383ffff */
[----:B------:R-:W-:Y:S05]  /*9170*/  BRA `(.L_x_144) ;  /* 0xffffff9800247947 */ /* 0x000fea000383ffff */
.L_x_52:
[----:B-1----:R1:W2:Y:S02]  /*9180*/  SYNCS.PHASECHK.TRANS64.TRYWAIT P0, [R0+URZ+0x110], R5 ;  /* 0x00011005000075a7 */ /* 0x0022a400080011ff */
[----:B--2---:R-:W-:Y:S05]  /*9190*/  @!P0 NANOSLEEP.SYNCS 0x989680 ;  /* 0x009896800000895d */ /* 0x004fea0003900000 */
[----:B------:R-:W2:Y:S02]  /*91a0*/  @!P0 SYNCS.PHASECHK.TRANS64 P0, [R0+URZ+0x110], R5 ;  /* 0x00011005000085a7 */ /* 0x000ea400080010ff */
[----:B--2---:R-:W-:Y:S05]  /*91b0*/  @!P0 BRA `(.L_x_52) ;  /* 0xfffffffc00f08947 */ /* 0x004fea000383ffff */
[----:B------:R-:W-:Y:S05]  /*91c0*/  BRA `(.L_x_145) ;  /* 0xffffff9800847947 */ /* 0x000fea000383ffff */
.L_x_53:
[----:B------:R-:W-:-:S07]  /*91d0*/  MOV R0, UR5 ;  /* 0x0000000500007c02 */ /* 0x000fce0008000f00 */
.L_x_146:
[----:B-1----:R1:W2:Y:S02]  /*91e0*/  SYNCS.PHASECHK.TRANS64.TRYWAIT P0, [R0+URZ+0xc0], R7 ;  /* 0x0000c007000075a7 */ /* 0x0022a400080011ff */
[----:B--2---:R-:W-:Y:S05]  /*91f0*/  @!P0 NANOSLEEP.SYNCS 0x989680 ;  /* 0x009896800000895d */ /* 0x004fea0003900000 */
[----:B------:R-:W2:Y:S02]  /*9200*/  @!P0 SYNCS.PHASECHK.TRANS64 P0, [R0+URZ+0xc0], R7 ;  /* 0x0000c007000085a7 */ /* 0x000ea400080010ff */
[----:B--2---:R-:W-:Y:S05]  /*9210*/  @!P0 BRA `(.L_x_146) ;  /* 0xfffffffc00f08947 */ /* 0x004fea000383ffff */
[----:B------:R-:W-:Y:S05]  /*9220*/  BRA `(.L_x_147) ;  /* 0xffffff9800947947 */ /* 0x000fea000383ffff */
.L_x_54:
[----:B-1----:R1:W2:Y:S02]  /*9230*/  SYNCS.PHASECHK.TRANS64.TRYWAIT P1, [R0+URZ+0xb0], R5 ;  /* 0x0000b005000075a7 */ /* 0x0022a400080211ff */
[----:B--2---:R-:W-:Y:S05]  /*9240*/  @!P1 NANOSLEEP.SYNCS 0x989680 ;  /* 0x009896800000995d */ /* 0x004fea0003900000 */
[----:B------:R-:W2:Y:S02]  /*9250*/  @!P1 SYNCS.PHASECHK.TRANS64 P1, [R0+URZ+0xb0], R5 ;  /* 0x0000b005000095a7 */ /* 0x000ea400080210ff */
[----:B--2---:R-:W-:Y:S05]  /*9260*/  @!P1 BRA `(.L_x_54) ;  /* 0xfffffffc00f09947 */ /* 0x004fea000383ffff */
[----:B------:R-:W-:Y:S05]  /*9270*/  BRA `(.L_x_148) ;  /* 0xffffff9800c47947 */ /* 0x000fea000383ffff */
.L_x_57:
[----:B------:R-:W-:-:S07]  /*9280*/  MOV R0, UR5 ;  /* 0x0000000500007c02 */ /* 0x000fce0008000f00 */
.L_x_149:
[----:B-1----:R1:W2:Y:S02]  /*9290*/  SYNCS.PHASECHK.TRANS64.TRYWAIT P0, [R0+URZ+0xc0], R3 ;  /* 0x0000c003000075a7 */ /* 0x0022a400080011ff */
[----:B--2---:R-:W-:Y:S05]  /*92a0*/  @!P0 NANOSLEEP.SYNCS 0x989680 ;  /* 0x009896800000895d */ /* 0x004fea0003900000 */
[----:B------:R-:W2:Y:S02]  /*92b0*/  @!P0 SYNCS.PHASECHK.TRANS64 P0, [R0+URZ+0xc0], R3 ;  /* 0x0000c003000085a7 */ /* 0x000ea400080010ff */
[----:B--2---:R-:W-:Y:S05]  /*92c0*/  @!P0 BRA `(.L_x_149) ;  /* 0xfffffffc00f08947 */ /* 0x004fea000383ffff */
[----:B------:R-:W-:Y:S05]  /*92d0*/  BRA `(.L_x_56) ;  /* 0xffffff9c00187947 */ /* 0x000fea000383ffff */
.L_x_66:
[----:B-1----:R-:W-:-:S04]  /*92e0*/  MOV R4, UR6 ;  /* 0x0000000600047c02 */ /* 0x002fc80008000f00 */
[----:B------:R1:W2:Y:S03]  /*92f0*/  SYNCS.PHASECHK.TRANS64.TRYWAIT P0, [R4+URZ+0x8], R5 ;  /* 0x00000805040075a7 */ /* 0x0002a600080011ff */
[----:B--2---:R-:W-:Y:S05]  /*9300*/  @!P0 NANOSLEEP.SYNCS 0x989680 ;  /* 0x009896800000895d */ /* 0x004fea0003900000 */
[----:B------:R-:W2:Y:S02]  /*9310*/  @!P0 SYNCS.PHASECHK.TRANS64 P0, [R4+URZ+0x8], R5 ;  /* 0x00000805040085a7 */ /* 0x000ea400080010ff */
[----:B--2---:R-:W-:Y:S05]  /*9320*/  @!P0 BRA `(.L_x_66) ;  /* 0xfffffffc00ec8947 */ /* 0x004fea000383ffff */
[----:B------:R-:W-:Y:S05]  /*9330*/  BRA `(.L_x_65) ;  /* 0xffffff9c00cc7947 */ /* 0x000fea000383ffff */
.L_x_68:
[----:B------:R-:W-:Y:S01]  /*9340*/  BSSY B0, `(.L_x_150) ;  /* 0x0000006000007945 */ /* 0x000fe20003800000 */
[----:B------:R-:W-:-:S07]  /*9350*/  MOV R15, 0xffffffff ;  /* 0xffffffff000f7802 */ /* 0x000fce0000000f00 */
[----:B-1---5:R-:W-:Y:S05]  /*9360*/  WARPSYNC.COLLECTIVE R15, `(.L_x_151) ;  /* 0x000000000f0c7348 */ /* 0x022fea0003c00000 */
[----:B------:R-:W-:Y:S02]  /*9370*/  ELECT P6, UR79, PT ;  /* 0x00000000004f782f */ /* 0x000fe400038c0000 */
[----:B------:R-:W-:Y:S01]  /*9380*/  MOV R14, UR79 ;  /* 0x0000004f000e7c02 */ /* 0x000fe20008000f00 */
[----:B-1---5:R-:W-:Y:S10]  /*9390*/  ENDCOLLECTIVE ;  /* 0x000000000000791b */ /* 0x022ff40003800000 */
.L_x_151:
[----:B------:R-:W-:Y:S05]  /*93a0*/  BSYNC B0 ;  /* 0x0000000000007941 */ /* 0x000fea0003800000 */
.L_x_150:
[----:B------:R-:W-:Y:S05]  /*93b0*/  BRA `(.L_x_152) ;  /* 0xffffff9c00fc7947 */ /* 0x000fea000383ffff */
.L_x_70:
[----:B-1----:R-:W-:-:S04]  /*93c0*/  MOV R2, UR6 ;  /* 0x0000000600027c02 */ /* 0x002fc80008000f00 */
[----:B------:R1:W2:Y:S03]  /*93d0*/  SYNCS.PHASECHK.TRANS64.TRYWAIT P0, [R2+URZ+0x8], R3 ;  /* 0x00000803020075a7 */ /* 0x0002a600080011ff */
[----:B--2---:R-:W-:Y:S05]  /*93e0*/  @!P0 NANOSLEEP.SYNCS 0x989680 ;  /* 0x009896800000895d */ /* 0x004fea0003900000 */
[----:B------:R-:W2:Y:S02]  /*93f0*/  @!P0 SYNCS.PHASECHK.TRANS64 P0, [R2+URZ+0x8], R3 ;  /* 0x00000803020085a7 */ /* 0x000ea400080010ff */
[----:B--2---:R-:W-:Y:S05]  /*9400*/  @!P0 BRA `(.L_x_70) ;  /* 0xfffffffc00ec8947 */ /* 0x004fea000383ffff */
[----:B------:R-:W-:Y:S05]  /*9410*/  BRA `(.L_x_69) ;  /* 0xffffffa000007947 */ /* 0x000fea000383ffff */
.L_x_71:
[----:B-1----:R1:W2:Y:S02]  /*9420*/  SYNCS.PHASECHK.TRANS64.TRYWAIT P0, [R0+URZ+0xb0], R5 ;  /* 0x0000b005000075a7 */ /* 0x0022a400080011ff */
[----:B--2---:R-:W-:Y:S05]  /*9430*/  @!P0 NANOSLEEP.SYNCS 0x989680 ;  /* 0x009896800000895d */ /* 0x004fea0003900000 */
[----:B------:R-:W2:Y:S02]  /*9440*/  @!P0 SYNCS.PHASECHK.TRANS64 P0, [R0+URZ+0xb0], R5 ;  /* 0x0000b005000085a7 */ /* 0x000ea400080010ff */
[----:B--2---:R-:W-:Y:S05]  /*9450*/  @!P0 BRA `(.L_x_71) ;  /* 0xfffffffc00f08947 */ /* 0x004fea000383ffff */
[----:B------:R-:W-:Y:S05]  /*9460*/  BRA `(.L_x_153) ;  /* 0xffffffa000ec7947 */ /* 0x000fea000383ffff */
.L_x_73:
[----:B------:R-:W-:-:S07]  /*9470*/  MOV R0, UR9 ;  /* 0x0000000900007c02 */ /* 0x000fce0008000f00 */
.L_x_154:
[----:B-1----:R1:W2:Y:S02]  /*9480*/  SYNCS.PHASECHK.TRANS64.TRYWAIT P0, [R0+URZ+0xf0], R5 ;  /* 0x0000f005000075a7 */ /* 0x0022a400080011ff */
[----:B--2---:R-:W-:Y:S05]  /*9490*/  @!P0 NANOSLEEP.SYNCS 0x989680 ;  /* 0x009896800000895d */ /* 0x004fea0003900000 */
[----:B------:R-:W2:Y:S02]  /*94a0*/  @!P0 SYNCS.PHASECHK.TRANS64 P0, [R0+URZ+0xf0], R5 ;  /* 0x0000f005000085a7 */ /* 0x000ea400080010ff */
[----:B--2---:R-:W-:Y:S05]  /*94b0*/  @!P0 BRA `(.L_x_154) ;  /* 0xfffffffc00f08947 */ /* 0x004fea000383ffff */
[----:B------:R-:W-:Y:S05]  /*94c0*/  BRA `(.L_x_155) ;  /* 0xffffffa400387947 */ /* 0x000fea000383ffff */
.L_x_76:
[----:B------:R-:W-:Y:S07]  /*94d0*/  MOV R0, UR8 ;  /* 0x0000000800007c02 */ /* 0x000fee0008000f00 */
.L_x_156:
[----:B-1----:R1:W2:Y:S02]  /*94e0*/  SYNCS.PHASECHK.TRANS64.TRYWAIT P0, [R0+URZ], R5 ;  /* 0x00000005000075a7 */ /* 0x0022a400080011ff */
[----:B--2---:R-:W-:Y:S05]  /*94f0*/  @!P0 NANOSLEEP.SYNCS 0x989680 ;  /* 0x009896800000895d */ /* 0x004fea0003900000 */
[----:B------:R-:W2:Y:S02]  /*9500*/  @!P0 SYNCS.PHASECHK.TRANS64 P0, [R0+URZ], R5 ;  /* 0x00000005000085a7 */ /* 0x000ea400080010ff */
[----:B--2---:R-:W-:Y:S05]  /*9510*/  @!P0 BRA `(.L_x_156) ;  /* 0xfffffffc00f08947 */ /* 0x004fea000383ffff */
[----:B------:R-:W-:Y:S05]  /*9520*/  BRA `(.L_x_75) ;  /* 0xffffffa4004c7947 */ /* 0x000fea000383ffff */
.L_x_80:
[----:B-1----:R-:W-:-:S07]  /*9530*/  MOV R0, UR8 ;  /* 0x0000000800007c02 */ /* 0x002fce0008000f00 */
.L_x_157:
[----:B-1----:R1:W2:Y:S02]  /*9540*/  SYNCS.PHASECHK.TRANS64.TRYWAIT P0, [R0+URZ], R3 ;  /* 0x00000003000075a7 */ /* 0x0022a400080011ff */
[----:B--2---:R-:W-:Y:S05]  /*9550*/  @!P0 NANOSLEEP.SYNCS 0x989680 ;  /* 0x009896800000895d */ /* 0x004fea0003900000 */
[----:B------:R-:W2:Y:S02]  /*9560*/  @!P0 SYNCS.PHASECHK.TRANS64 P0, [R0+URZ], R3 ;  /* 0x00000003000085a7 */ /* 0x000ea400080010ff */
[----:B--2---:R-:W-:Y:S05]  /*9570*/  @!P0 BRA `(.L_x_157) ;  /* 0xfffffffc00f08947 */ /* 0x004fea000383ffff */
[----:B------:R-:W-:Y:S05]  /*9580*/  BRA `(.L_x_158) ;  /* 0xffffffa800407947 */ /* 0x000fea000383ffff */
.L_x_81:
[----:B------:R-:W-:-:S07]  /*9590*/  MOV R0, UR8 ;  /* 0x0000000800007c02 */ /* 0x000fce0008000f00 */
.L_x_159:
[----:B-1----:R1:W2:Y:S02]  /*95a0*/  SYNCS.PHASECHK.TRANS64.TRYWAIT P0, [R0+URZ], R3 ;  /* 0x00000003000075a7 */ /* 0x0022a400080011ff */
[----:B--2---:R-:W-:Y:S05]  /*95b0*/  @!P0 NANOSLEEP.SYNCS 0x989680 ;  /* 0x009896800000895d */ /* 0x004fea0003900000 */
[----:B------:R-:W2:Y:S02]  /*95c0*/  @!P0 SYNCS.PHASECHK.TRANS64 P0, [R0+URZ], R3 ;  /* 0x00000003000085a7 */ /* 0x000ea400080010ff */
[----:B--2---:R-:W-:Y:S05]  /*95d0*/  @!P0 BRA `(.L_x_159) ;  /* 0xfffffffc00f08947 */ /* 0x004fea000383ffff */
[----:B------:R-:W-:Y:S05]  /*95e0*/  BRA `(.L_x_160) ;  /* 0xffffffa8004c7947 */ /* 0x000fea000383ffff */
.L_x_82:
[----:B------:R-:W-:-:S07]  /*95f0*/  MOV R0, UR8 ;  /* 0x0000000800007c02 */ /* 0x000fce0008000f00 */
.L_x_161:
[----:B-1----:R1:W2:Y:S02]  /*9600*/  SYNCS.PHASECHK.TRANS64.TRYWAIT P0, [R0+URZ], R3 ;  /* 0x00000003000075a7 */ /* 0x0022a400080011ff */
[----:B--2---:R-:W-:Y:S05]  /*9610*/  @!P0 NANOSLEEP.SYNCS 0x989680 ;  /* 0x009896800000895d */ /* 0x004fea0003900000 */
[----:B------:R-:W2:Y:S02]  /*9620*/  @!P0 SYNCS.PHASECHK.TRANS64 P0, [R0+URZ], R3 ;  /* 0x00000003000085a7 */ /* 0x000ea400080010ff */
[----:B--2---:R-:W-:Y:S05]  /*9630*/  @!P0 BRA `(.L_x_161) ;  /* 0xfffffffc00f08947 */ /* 0x004fea000383ffff */
[----:B------:R-:W-:Y:S05]  /*9640*/  BRA `(.L_x_162) ;  /* 0xffffffa800587947 */ /* 0x000fea000383ffff */
.L_x_85:
[----:B------:R-:W-:-:S07]  /*9650*/  MOV R0, UR7 ;  /* 0x0000000700007c02 */ /* 0x000fce0008000f00 */
.L_x_163:
[----:B-1----:R1:W2:Y:S02]  /*9660*/  SYNCS.PHASECHK.TRANS64.TRYWAIT P1, [R0+URZ+0x130], R3 ;  /* 0x00013003000075a7 */ /* 0x0022a400080211ff */
[----:B--2---:R-:W-:Y:S05]  /*9670*/  @!P1 NANOSLEEP.SYNCS 0x989680 ;  /* 0x009896800000995d */ /* 0x004fea0003900000 */
[----:B------:R-:W2:Y:S02]  /*9680*/  @!P1 SYNCS.PHASECHK.TRANS64 P1, [R0+URZ+0x130], R3 ;  /* 0x00013003000095a7 */ /* 0x000ea400080210ff */
[----:B--2---:R-:W-:Y:S05]  /*9690*/  @!P1 BRA `(.L_x_163) ;  /* 0xfffffffc00f09947 */ /* 0x004fea000383ffff */
[----:B------:R-:W-:Y:S05]  /*96a0*/  BRA `(.L_x_164) ;  /* 0xffffffa800a47947 */ /* 0x000fea000383ffff */
.L_x_90:
[----:B--2---:R2:W4:Y:S02]  /*96b0*/  SYNCS.PHASECHK.TRANS64.TRYWAIT P0, [R0+URZ+0xb0], R3 ;  /* 0x0000b003000075a7 */ /* 0x00452400080011ff */
[----:B----4-:R-:W-:Y:S05]  /*96c0*/  @!P0 NANOSLEEP.SYNCS 0x989680 ;  /* 0x009896800000895d */ /* 0x010fea0003900000 */
[----:B------:R-:W4:Y:S02]  /*96d0*/  @!P0 SYNCS.PHASECHK.TRANS64 P0, [R0+URZ+0xb0], R3 ;  /* 0x0000b003000085a7 */ /* 0x000f2400080010ff */
[----:B----4-:R-:W-:Y:S05]  /*96e0*/  @!P0 BRA `(.L_x_90) ;  /* 0xfffffffc00f08947 */ /* 0x010fea000383ffff */
[----:B------:R-:W-:Y:S05]  /*96f0*/  BRA `(.L_x_165) ;  /* 0xffffffac00b07947 */ /* 0x000fea000383ffff */
.L_x_93:
[----:B------:R-:W-:Y:S07]  /*9700*/  MOV R0, UR6 ;  /* 0x0000000600007c02 */ /* 0x000fee0008000f00 */
.L_x_166:
[----:B--2---:R2:W4:Y:S02]  /*9710*/  SYNCS.PHASECHK.TRANS64.TRYWAIT P0, [R0+URZ+0xa8], R3 ;  /* 0x0000a803000075a7 */ /* 0x00452400080011ff */
[----:B----4-:R-:W-:Y:S05]  /*9720*/  @!P0 NANOSLEEP.SYNCS 0x989680 ;  /* 0x009896800000895d */ /* 0x010fea0003900000 */
[----:B------:R-:W4:Y:S02]  /*9730*/  @!P0 SYNCS.PHASECHK.TRANS64 P0, [R0+URZ+0xa8], R3 ;  /* 0x0000a803000085a7 */ /* 0x000f2400080010ff */
[----:B----4-:R-:W-:Y:S05]  /*9740*/  @!P0 BRA `(.L_x_166) ;  /* 0xfffffffc00f08947 */ /* 0x010fea000383ffff */
[----:B------:R-:W-:Y:S05]  /*9750*/  BRA `(.L_x_92) ;  /* 0xffffffb000907947 */ /* 0x000fea000383ffff */
.L_x_96:
[----:B--2---:R-:W-:Y:S07]  /*9760*/  MOV R3, UR6 ;  /* 0x0000000600037c02 */ /* 0x004fee0008000f00 */
.L_x_167:
[----:B-1----:R1:W2:Y:S02]  /*9770*/  SYNCS.PHASECHK.TRANS64.TRYWAIT P0, [R3+URZ+0x90], R12 ;  /* 0x0000900c030075a7 */ /* 0x0022a400080011ff */
[----:B--2---:R-:W-:Y:S05]  /*9780*/  @!P0 NANOSLEEP.SYNCS 0x989680 ;  /* 0x009896800000895d */ /* 0x004fea0003900000 */
[----:B------:R-:W2:Y:S02]  /*9790*/  @!P0 SYNCS.PHASECHK.TRANS64 P0, [R3+URZ+0x90], R12 ;  /* 0x0000900c030085a7 */ /* 0x000ea400080010ff */
[----:B--2---:R-:W-:Y:S05]  /*97a0*/  @!P0 BRA `(.L_x_167) ;  /* 0xfffffffc00f08947 */ /* 0x004fea000383ffff */
[----:B------:R-:W-:Y:S05]  /*97b0*/  BRA `(.L_x_168) ;  /* 0xffffffb400087947 */ /* 0x000fea000383ffff */
.L_x_97:
[----:B------:R-:W-:Y:S07]  /*97c0*/  MOV R3, UR6 ;  /* 0x0000000600037c02 */ /* 0x000fee0008000f00 */
.L_x_169:
[----:B-1----:R1:W2:Y:S02]  /*97d0*/  SYNCS.PHASECHK.TRANS64.TRYWAIT P0, [R3+URZ+0x98], R12 ;  /* 0x0000980c030075a7 */ /* 0x0022a400080011ff */
[----:B--2---:R-:W-:Y:S05]  /*97e0*/  @!P0 NANOSLEEP.SYNCS 0x989680 ;  /* 0x009896800000895d */ /* 0x004fea0003900000 */
[----:B------:R-:W2:Y:S02]  /*97f0*/  @!P0 SYNCS.PHASECHK.TRANS64 P0, [R3+URZ+0x98], R12 ;  /* 0x0000980c030085a7 */ /* 0x000ea400080010ff */
[----:B--2---:R-:W-:Y:S05]  /*9800*/  @!P0 BRA `(.L_x_169) ;  /* 0xfffffffc00f08947 */ /* 0x004fea000383ffff */
[----:B------:R-:W-:Y:S05]  /*9810*/  BRA `(.L_x_170) ;  /* 0xffffffb400887947 */ /* 0x000fea000383ffff */
.L_x_99:
[----:B------:R-:W-:-:S07]  /*9820*/  MOV R0, UR6 ;  /* 0x0000000600007c02 */ /* 0x000fce0008000f00 */
.L_x_171:
[----:B-1----:R1:W4:Y:S02]  /*9830*/  SYNCS.PHASECHK.TRANS64.TRYWAIT P0, [R0+URZ+0x90], R3 ;  /* 0x00009003000075a7 */ /* 0x00232400080011ff */
[----:B----4-:R-:W-:Y:S05]  /*9840*/  @!P0 NANOSLEEP.SYNCS 0x989680 ;  /* 0x009896800000895d */ /* 0x010fea0003900000 */
[----:B------:R-:W4:Y:S02]  /*9850*/  @!P0 SYNCS.PHASECHK.TRANS64 P0, [R0+URZ+0x90], R3 ;  /* 0x00009003000085a7 */ /* 0x000f2400080010ff */
[----:B----4-:R-:W-:Y:S05]  /*9860*/  @!P0 BRA `(.L_x_171) ;  /* 0xfffffffc00f08947 */ /* 0x010fea000383ffff */
[----:B------:R-:W-:Y:S05]  /*9870*/  BRA `(.L_x_172) ;  /* 0xffffffb400f87947 */ /* 0x000fea000383ffff */
.L_x_101:
[----:B--2---:R2:W3:Y:S02]  /*9880*/  SYNCS.PHASECHK.TRANS64.TRYWAIT P0, [R0+URZ+0xb0], R3 ;  /* 0x0000b003000075a7 */ /* 0x0044e400080011ff */
[----:B---3--:R-:W-:Y:S05]  /*9890*/  @!P0 NANOSLEEP.SYNCS 0x989680 ;  /* 0x009896800000895d */ /* 0x008fea0003900000 */
[----:B------:R-:W3:Y:S02]  /*98a0*/  @!P0 SYNCS.PHASECHK.TRANS64 P0, [R0+URZ+0xb0], R3 ;  /* 0x0000b003000085a7 */ /* 0x000ee400080010ff */
[----:B---3--:R-:W-:Y:S05]  /*98b0*/  @!P0 BRA `(.L_x_101) ;  /* 0xfffffffc00f08947 */ /* 0x008fea000383ffff */
[----:B------:R-:W-:Y:S05]  /*98c0*/  BRA `(.L_x_173) ;  /* 0xffffffb800c47947 */ /* 0x000fea000383ffff */
.L_x_112:
[----:B-1----:R1:W3:Y:S02]  /*98d0*/  SYNCS.PHASECHK.TRANS64.TRYWAIT P1, [R3+URZ+0x80], R0 ;  /* 0x00008000030075a7 */ /* 0x0022e400080211ff */
[----:B---3--:R-:W-:Y:S05]  /*98e0*/  @!P1 NANOSLEEP.SYNCS 0x989680 ;  /* 0x009896800000995d */ /* 0x008fea0003900000 */
[----:B------:R-:W3:Y:S02]  /*98f0*/  @!P1 SYNCS.PHASECHK.TRANS64 P1, [R3+URZ+0x80], R0 ;  /* 0x00008000030095a7 */ /* 0x000ee400080210ff */
[----:B---3--:R-:W-:Y:S05]  /*9900*/  @!P1 BRA `(.L_x_112) ;  /* 0xfffffffc00f09947 */ /* 0x008fea000383ffff */
[----:B------:R-:W-:Y:S05]  /*9910*/  BRA `(.L_x_111) ;  /* 0xffffffc400ec7947 */ /* 0x000fea000383ffff */
.L_x_114:
[----:B---3--:R3:W4:Y:S02]  /*9920*/  SYNCS.PHASECHK.TRANS64.TRYWAIT P0, [R171+URZ+0xd0], R2 ;  /* 0x0000d002ab0075a7 */ /* 0x00872400080011ff */
[----:B----4-:R-:W-:Y:S05]  /*9930*/  @!P0 NANOSLEEP.SYNCS 0x989680 ;  /* 0x009896800000895d */ /* 0x010fea0003900000 */
[----:B------:R-:W4:Y:S02]  /*9940*/  @!P0 SYNCS.PHASECHK.TRANS64 P0, [R171+URZ+0xd0], R2 ;  /* 0x0000d002ab0085a7 */ /* 0x000f2400080010ff */
[----:B----4-:R-:W-:Y:S05]  /*9950*/  @!P0 BRA `(.L_x_114) ;  /* 0xfffffffc00f08947 */ /* 0x010fea000383ffff */
[----:B------:R-:W-:Y:S05]  /*9960*/  BRA `(.L_x_113) ;  /* 0xffffffc800487947 */ /* 0x000fea000383ffff */
.L_x_122:
[----:B--2---:R2:W3:Y:S02]  /*9970*/  SYNCS.PHASECHK.TRANS64.TRYWAIT P0, [R124+URZ+0x80], R3 ;  /* 0x000080037c0075a7 */ /* 0x0044e400080011ff */
[----:B---3--:R-:W-:Y:S05]  /*9980*/  @!P0 NANOSLEEP.SYNCS 0x989680 ;  /* 0x009896800000895d */ /* 0x008fea0003900000 */
[----:B------:R-:W3:Y:S02]  /*9990*/  @!P0 SYNCS.PHASECHK.TRANS64 P0, [R124+URZ+0x80], R3 ;  /* 0x000080037c0085a7 */ /* 0x000ee400080010ff */
[----:B---3--:R-:W-:Y:S05]  /*99a0*/  @!P0 BRA `(.L_x_122) ;  /* 0xfffffffc00f08947 */ /* 0x008fea000383ffff */
[----:B------:R-:W-:Y:S05]  /*99b0*/  BRA `(.L_x_121) ;  /* 0xffffffdc004c7947 */ /* 0x000fea000383ffff */
        .weak           $__internal_0_$__cuda_sm10x_tcgen05_guardrail_trap_col_being_dealloced_not_returned_by_alloc
        .type           $__internal_0_$__cuda_sm10x_tcgen05_guardrail_trap_col_being_dealloced_not_returned_by_alloc,@function
        .size           $__internal_0_$__cuda_sm10x_tcgen05_guardrail_trap_col_being_dealloced_not_returned_by_alloc,($__internal_1_$__cuda_sm10x_tcgen05_guardrail_trap_phase_invalid_during_alloc - $__internal_0_$__cuda_sm10x_tcgen05_guardrail_trap_col_being_dealloced_not_returned_by_alloc)
$__internal_0_$__cuda_sm10x_tcgen05_guardrail_trap_col_being_dealloced_not_returned_by_alloc:
[----:B------:R-:W-:Y:S05]  /*99c0*/  BPT.TRAP 0x1 ;  /* 0x000000040000795c */ /* 0x000fea0000300000 */
[----:B------:R-:W-:-:S04]  /*99d0*/  HFMA2 R3, -RZ, RZ, 0, 0 ;  /* 0x00000000ff037431 */ /* 0x000fc800000001ff */
[----:B------:R-:W-:Y:S05]  /*99e0*/  RET.REL.NODEC R2 `(_ZN7cutlass13device_kernelINS_4gemm6kernel13GemmUniversalIN4cute5tupleIJiiiiEEENS1_10collective13CollectiveMmaINS1_35MainloopSm100TmaUmmaWarpSpecializedILi8ELi2ELi4ENS5_IJNS4_1CILi2EEENSA_ILi1EEESC_EEEEENS5_IJNSA_ILi256EEENSA_ILi128EEESG_EEEaNS5_IJlSC_lEEEaSI_NS4_8TiledMMAINS4_8MMA_AtomIJNS4_21SM100_MMA_S8_2x1SM_SSIaaiLi256ELi128ELNS4_4UMMA5MajorE0ELSN_0ELNSM_8SaturateE0EEEEEENS4_6LayoutINS5_IJSC_SC_SC_EEENS5_IJNSA_ILi0EEEST_ST_EEEEENS5_IJNS4_10UnderscoreESW_SW_EEEEENS4_18SM100_TMA_2SM_LOADENS4_14ComposedLayoutINS4_7SwizzleILi3ELi4ELi3EEENS4_18smem_ptr_flag_bitsILi8EEENSR_INS5_IJNSA_ILi8EEESG_EEENS5_IJSG_SC_EEEEEEEvNS4_8identityESZ_S19_vS1A_EENS_8epilogue10collective18CollectiveEpilogueINS1C_23Sm100TmaWarpSpecializedILi2ELi2ELi64ELb0ELb0EEEJNS5_IJSG_SG_SG_EEENS5_IJNSR_ISG_SC_EENSR_INSA_ILi64EEESC_EEEEEaSI_aSI_NS1C_6fusion15FusionCallbacksIS1G_NS1M_17LinearCombinationIaiaiLNS_15FloatRoundStyleE2EEES1H_S1L_JEEENS4_5SM1004TMEM4LOAD26SM100_TMEM_LOAD_32dp32b64xENS4_13SM90_TMA_LOADENS10_INS11_ILi2ELi4ELi3EEES14_NSR_INS5_IJS15_S1J_EEENS5_IJS1J_SC_EEEEEEENS4_39AutoVectorizingCopyWithAssumedAlignmentILi128EEENS4_14SM90_TMA_STOREES21_S23_S23_EEEvvEEEEvNT_6ParamsE) ;  /* 0xffffff6402847950 */ /* 0x000fea0003c3ffff */
        .weak           $__internal_1_$__cuda_sm10x_tcgen05_guardrail_trap_phase_invalid_during_alloc
        .type           $__internal_1_$__cuda_sm10x_tcgen05_guardrail_trap_phase_invalid_during_alloc,@function
        .size           $__internal_1_$__cuda_sm10x_tcgen05_guardrail_trap_phase_invalid_during_alloc,($__internal_2_$__cuda_sm10x_tcgen05_guardrail_trap_unallocated_columns_being_dealloced - $__internal_1_$__cuda_sm10x_tcgen05_guardrail_trap_phase_invalid_during_alloc)
$__internal_1_$__cuda_sm10x_tcgen05_guardrail_trap_phase_invalid_during_alloc:
[----:B------:R-:W-:Y:S05]  /*99f0*/  BPT.TRAP 0x1 ;  /* 0x000000040000795c */ /* 0x000fea0000300000 */
[----:B------:R-:W-:-:S04]  /*9a00*/  MOV R3, 0x0 ;  /* 0x0000000000037802 */ /* 0x000fc80000000f00 */
[----:B------:R-:W-:Y:S05]  /*9a10*/  RET.REL.NODEC R2 `(_ZN7cutlass13device_kernelINS_4gemm6kernel13GemmUniversalIN4cute5tupleIJiiiiEEENS1_10collective13CollectiveMmaINS1_35MainloopSm100TmaUmmaWarpSpecializedILi8ELi2ELi4ENS5_IJNS4_1CILi2EEENSA_ILi1EEESC_EEEEENS5_IJNSA_ILi256EEENSA_ILi128EEESG_EEEaNS5_IJlSC_lEEEaSI_NS4_8TiledMMAINS4_8MMA_AtomIJNS4_21SM100_MMA_S8_2x1SM_SSIaaiLi256ELi128ELNS4_4UMMA5MajorE0ELSN_0ELNSM_8SaturateE0EEEEEENS4_6LayoutINS5_IJSC_SC_SC_EEENS5_IJNSA_ILi0EEEST_ST_EEEEENS5_IJNS4_10UnderscoreESW_SW_EEEEENS4_18SM100_TMA_2SM_LOADENS4_14ComposedLayoutINS4_7SwizzleILi3ELi4ELi3EEENS4_18smem_ptr_flag_bitsILi8EEENSR_INS5_IJNSA_ILi8EEESG_EEENS5_IJSG_SC_EEEEEEEvNS4_8identityESZ_S19_vS1A_EENS_8epilogue10collective18CollectiveEpilogueINS1C_23Sm100TmaWarpSpecializedILi2ELi2ELi64ELb0ELb0EEEJNS5_IJSG_SG_SG_EEENS5_IJNSR_ISG_SC_EENSR_INSA_ILi64EEESC_EEEEEaSI_aSI_NS1C_6fusion15FusionCallbacksIS1G_NS1M_17LinearCombinationIaiaiLNS_15FloatRoundStyleE2EEES1H_S1L_JEEENS4_5SM1004TMEM4LOAD26SM100_TMEM_LOAD_32dp32b64xENS4_13SM90_TMA_LOADENS10_INS11_ILi2ELi4ELi3EEES14_NSR_INS5_IJS15_S1J_EEENS5_IJS1J_SC_EEEEEEENS4_39AutoVectorizingCopyWithAssumedAlignmentILi128EEENS4_14SM90_TMA_STOREES21_S23_S23_EEEvvEEEEvNT_6ParamsE) ;  /* 0xffffff6402787950 */ /* 0x000fea0003c3ffff */
        .weak           $__internal_2_$__cuda_sm10x_tcgen05_guardrail_trap_unallocated_columns_being_dealloced
        .type           $__internal_2_$__cuda_sm10x_tcgen05_guardrail_trap_unallocated_columns_being_dealloced,@function
        .size           $__internal_2_$__cuda_sm10x_tcgen05_guardrail_trap_unallocated_columns_being_dealloced,(.L_x_175 - $__internal_2_$__cuda_sm10x_tcgen05_guardrail_trap_unallocated_columns_being_dealloced)
$__internal_2_$__cuda_sm10x_tcgen05_guardrail_trap_unallocated_columns_being_dealloced:
[----:B------:R-:W-:Y:S05]  /*9a20*/  BPT.TRAP 0x1 ;  /* 0x000000040000795c */ /* 0x000fea0000300000 */
[----:B------:R-:W-:-:S04]  /*9a30*/  HFMA2 R3, -RZ, RZ, 0, 0 ;  /* 0x00000000ff037431 */ /* 0x000fc800000001ff */
[----:B------:R-:W-:Y:S05]  /*9a40*/  RET.REL.NODEC R2 `(_ZN7cutlass13device_kernelINS_4gemm6kernel13GemmUniversalIN4cute5tupleIJiiiiEEENS1_10collective13CollectiveMmaINS1_35MainloopSm100TmaUmmaWarpSpecializedILi8ELi2ELi4ENS5_IJNS4_1CILi2EEENSA_ILi1EEESC_EEEEENS5_IJNSA_ILi256EEENSA_ILi128EEESG_EEEaNS5_IJlSC_lEEEaSI_NS4_8TiledMMAINS4_8MMA_AtomIJNS4_21SM100_MMA_S8_2x1SM_SSIaaiLi256ELi128ELNS4_4UMMA5MajorE0ELSN_0ELNSM_8SaturateE0EEEEEENS4_6LayoutINS5_IJSC_SC_SC_EEENS5_IJNSA_ILi0EEEST_ST_EEEEENS5_IJNS4_10UnderscoreESW_SW_EEEEENS4_18SM100_TMA_2SM_LOADENS4_14ComposedLayoutINS4_7SwizzleILi3ELi4ELi3EEENS4_18smem_ptr_flag_bitsILi8EEENSR_INS5_IJNSA_ILi8EEESG_EEENS5_IJSG_SC_EEEEEEEvNS4_8identityESZ_S19_vS1A_EENS_8epilogue10collective18CollectiveEpilogueINS1C_23Sm100TmaWarpSpecializedILi2ELi2ELi64ELb0ELb0EEEJNS5_IJSG_SG_SG_EEENS5_IJNSR_ISG_SC_EENSR_INSA_ILi64EEESC_EEEEEaSI_aSI_NS1C_6fusion15FusionCallbacksIS1G_NS1M_17LinearCombinationIaiaiLNS_15FloatRoundStyleE2EEES1H_S1L_JEEENS4_5SM1004TMEM4LOAD26SM100_TMEM_LOAD_32dp32b64xENS4_13SM90_TMA_LOADENS10_INS11_ILi2ELi4ELi3EEES14_NSR_INS5_IJS15_S1J_EEENS5_IJS1J_SC_EEEEEEENS4_39AutoVectorizingCopyWithAssumedAlignmentILi128EEENS4_14SM90_TMA_STOREES21_S23_S23_EEEvvEEEEvNT_6ParamsE) ;  /* 0xffffff64026c7950 */ /* 0x000fea0003c3ffff */
.L_x_174:
[----:B------:R-:W-:-:S00]  /*9a50*/  BRA `(.L_x_174) ;  /* 0xfffffffc00fc7947 */ /* 0x000fc0000383ffff */
[----:B------:R-:W-:-:S00]  /*9a60*/  NOP ;  /* 0x0000000000007918 */ /* 0x000fc00000000000 */
        /* <DEDUP_REMOVED lines=9> */
.L_x_175:


//--------------------- .nv.global.init           --------------------------
	.section	.nv.global.init,"aw",@progbits
.nv.global.init:
	.type		$str$27,@object
	.size		$str$27,($str$28 - $str$27)
$str$27:
        /*0000*/ 	.byte	0x28, 0x61, 0x64, 0x64, 0x72, 0x65, 0x73, 0x73, 0x20, 0x26, 0x20, 0x6d, 0x61, 0x73, 0x6b, 0x29
        /*0010*/ 	.byte	0x20, 0x3d, 0x3d, 0x20, 0x30, 0x00
	.type		$str$28,@object
	.size		$str$28,($str$26 - $str$28)
$str$28:
        /*0016*/ 	.byte	0x2f, 0x74, 0x6d, 0x70, 0x2f, 0x63, 0x75, 0x74, 0x6c, 0x61, 0x73, 0x73, 0x5f, 0x73, 0x77, 0x65
        /*0026*/ 	.byte	0x65, 0x70, 0x5f, 0x73, 0x72, 0x63, 0x2f, 0x69, 0x6e, 0x63, 0x6c, 0x75, 0x64, 0x65, 0x2f, 0x63
        /*0036*/ 	.byte	0x75, 0x74, 0x65, 0x2f, 0x70, 0x6f, 0x69, 0x6e, 0x74, 0x65, 0x72, 0x5f, 0x66, 0x6c, 0x61, 0x67
        /*0046*/ 	.byte	0x67, 0x65, 0x64, 0x2e, 0x68, 0x70, 0x70, 0x00
	.type		$str$26,@object
	.size		$str$26,($str$25 - $str$26)
$str$26:
        /*004e*/ 	.byte	0x2f, 0x74, 0x6d, 0x70, 0x2f, 0x63, 0x75, 0x74, 0x6c, 0x61, 0x73, 0x73, 0x5f, 0x73, 0x77, 0x65
        /*005e*/ 	.byte	0x65, 0x70, 0x5f, 0x73, 0x72, 0x63, 0x2f, 0x69, 0x6e, 0x63, 0x6c, 0x75, 0x64, 0x65, 0x2f, 0x63
        /*006e*/ 	.byte	0x75, 0x74, 0x65, 0x2f, 0x61, 0x74, 0x6f, 0x6d, 0x2f, 0x63, 0x6f, 0x70, 0x79, 0x5f, 0x74, 0x72
        /*007e*/ 	.byte	0x61, 0x69, 0x74, 0x73, 0x5f, 0x73, 0x6d, 0x31, 0x30, 0x30, 0x2e, 0x68, 0x70, 0x70, 0x00
	.type		$str$25,@object
	.size		$str$25,(__unnamed_1 - $str$25)
$str$25:
        /*008d*/ 	.byte	0x28, 0x28, 0x75, 0x69, 0x6e, 0x74, 0x33, 0x32, 0x5f, 0x74, 0x28, 0x74, 0x68, 0x72, 0x65, 0x61
        /*009d*/ 	.byte	0x64, 0x49, 0x64, 0x78, 0x2e, 0x78, 0x29, 0x20, 0x2f, 0x20, 0x33, 0x32, 0x29, 0x20, 0x25, 0x20
        /*00ad*/ 	.byte	0x34, 0x29, 0x20, 0x3d, 0x3d, 0x20, 0x28, 0x28, 0x28, 0x74, 0x6d, 0x65, 0x6d, 0x5f, 0x61, 0x64
        /*00bd*/ 	.byte	0x64, 0x72, 0x20, 0x3e, 0x3e, 0x20, 0x31, 0x36, 0x29, 0x20, 0x2f, 0x20, 0x33, 0x32, 0x29, 0x20
        /*00cd*/ 	.byte	0x25, 0x20, 0x34, 0x29, 0x00
	.type		__unnamed_1,@object
	.size		__unnamed_1,(__unnamed_2 - __unnamed_1)
__unnamed_1:
        /*00d2*/ 	.byte	0x61, 0x75, 0x74, 0x6f, 0x20, 0x63, 0x75, 0x74, 0x65, 0x3a, 0x3a, 0x61, 0x73, 0x5f, 0x70, 0x6f
        /* <DEDUP_REMOVED lines=24> */
        /*0262*/ 	.byte	0x5d, 0x00
	.type		__unnamed_2,@object
	.size		__unnamed_2,(.L_2 - __unnamed_2)
__unnamed_2:
        /* <DEDUP_REMOVED lines=42> */
        /*0504*/ 	.byte	0x43, 0x3c, 0x30, 0x3e, 0x3e, 0x3e, 0x3e, 0x5d, 0x00
.L_2:


//--------------------- .nv.shared._ZN7cutlass13device_kernelINS_4gemm6kernel13GemmUniversalIN4cute5tupleIJiiiiEEENS1_10collective13CollectiveMmaINS1_35MainloopSm100TmaUmmaWarpSpecializedILi8ELi2ELi4ENS5_IJNS4_1CILi2EEENSA_ILi1EEESC_EEEEENS5_IJNSA_ILi256EEENSA_ILi128EEESG_EEEaNS5_IJlSC_lEEEaSI_NS4_8TiledMMAINS4_8MMA_AtomIJNS4_21SM100_MMA_S8_2x1SM_SSIaaiLi256ELi128ELNS4_4UMMA5MajorE0ELSN_0ELNSM_8SaturateE0EEEEEENS4_6LayoutINS5_IJSC_SC_SC_EEENS5_IJNSA_ILi0EEEST_ST_EEEEENS5_IJNS4_10UnderscoreESW_SW_EEEEENS4_18SM100_TMA_2SM_LOADENS4_14ComposedLayoutINS4_7SwizzleILi3ELi4ELi3EEENS4_18smem_ptr_flag_bitsILi8EEENSR_INS5_IJNSA_ILi8EEESG_EEENS5_IJSG_SC_EEEEEEEvNS4_8identityESZ_S19_vS1A_EENS_8epilogue10collective18CollectiveEpilogueINS1C_23Sm100TmaWarpSpecializedILi2ELi2ELi64ELb0ELb0EEEJNS5_IJSG_SG_SG_EEENS5_IJNSR_ISG_SC_EENSR_INSA_ILi64EEESC_EEEEEaSI_aSI_NS1C_6fusion15FusionCallbacksIS1G_NS1M_17LinearCombinationIaiaiLNS_15FloatRoundStyleE2EEES1H_S1L_JEEENS4_5SM1004TMEM4LOAD26SM100_TMEM_LOAD_32dp32b64xENS4_13SM90_TMA_LOADENS10_INS11_ILi2ELi4ELi3EEES14_NSR_INS5_IJS15_S1J_EEENS5_IJS1J_SC_EEEEEEENS4_39AutoVectorizingCopyWithAssumedAlignmentILi128EEENS4_14SM90_TMA_STOREES21_S23_S23_EEEvvEEEEvNT_6ParamsE --------------------------
	.section	.nv.shared._ZN7cutlass13device_kernelINS_4gemm6kernel13GemmUniversalIN4cute5tupleIJiiiiEEENS1_10collective13CollectiveMmaINS1_35MainloopSm100TmaUmmaWarpSpecializedILi8ELi2ELi4ENS5_IJNS4_1CILi2EEENSA_ILi1EEESC_EEEEENS5_IJNSA_ILi256EEENSA_ILi128EEESG_EEEaNS5_IJlSC_lEEEaSI_NS4_8TiledMMAINS4_8MMA_AtomIJNS4_21SM100_MMA_S8_2x1SM_SSIaaiLi256ELi128ELNS4_4UMMA5MajorE0ELSN_0ELNSM_8SaturateE0EEEEEENS4_6LayoutINS5_IJSC_SC_SC_EEENS5_IJNSA_ILi0EEEST_ST_EEEEENS5_IJNS4_10UnderscoreESW_SW_EEEEENS4_18SM100_TMA_2SM_LOADENS4_14ComposedLayoutINS4_7SwizzleILi3ELi4ELi3EEENS4_18smem_ptr_flag_bitsILi8EEENSR_INS5_IJNSA_ILi8EEESG_EEENS5_IJSG_SC_EEEEEEEvNS4_8identityESZ_S19_vS1A_EENS_8epilogue10collective18CollectiveEpilogueINS1C_23Sm100TmaWarpSpecializedILi2ELi2ELi64ELb0ELb0EEEJNS5_IJSG_SG_SG_EEENS5_IJNSR_ISG_SC_EENSR_INSA_ILi64EEESC_EEEEEaSI_aSI_NS1C_6fusion15FusionCallbacksIS1G_NS1M_17LinearCombinationIaiaiLNS_15FloatRoundStyleE2EEES1H_S1L_JEEENS4_5SM1004TMEM4LOAD26SM100_TMEM_LOAD_32dp32b64xENS4_13SM90_TMA_LOADENS10_INS11_ILi2ELi4ELi3EEES14_NSR_INS5_IJS15_S1J_EEENS5_IJS1J_SC_EEEEEEENS4_39AutoVectorizingCopyWithAssumedAlignmentILi128EEENS4_14SM90_TMA_STOREES21_S23_S23_EEEvvEEEEvNT_6ParamsE,"aw",@nobits
	.sectionflags	@""
	.align	16
	.zero		1024


//--------------------- .nv.shared.reserved.0     --------------------------
	.section	.nv.shared.reserved.0,"aw",@nobits
	.weak		__nv_reservedSMEM_offset_0_alias
	.size		__nv_reservedSMEM_offset_0_alias, 0, 64
	.other		__nv_reservedSMEM_offset_0_alias,@"STO_CUDA_RESERVED_SHARED STV_DEFAULT"
__nv_reservedSMEM_offset_0_alias:
	.zero		0
.nv.shared.reserved.0:
	.zero		64
	.weak		__nv_reservedSMEM_tcgen05_partition
	.type		__nv_reservedSMEM_tcgen05_partition,@object
	.size		__nv_reservedSMEM_tcgen05_partition,(.L_0 - __nv_reservedSMEM_tcgen05_partition)
__nv_reservedSMEM_tcgen05_partition:
	.zero		32
.L_0:


//--------------------- .nv.global                --------------------------
	.section	.nv.global,"aw",@nobits
.nv.global:
	.type		_ZN40_INTERNAL_e6bb61a9_4_k_cu_24fe26cb_286474cute1_E,@object
	.size		_ZN40_INTERNAL_e6bb61a9_4_k_cu_24fe26cb_286474cute1_E,(_ZN40_INTERNAL_e6bb61a9_4_k_cu_24fe26cb_286474cuda3std3__45__cpo6cbeginE - _ZN40_INTERNAL_e6bb61a9_4_k_cu_24fe26cb_286474cute1_E)
_ZN40_INTERNAL_e6bb61a9_4_k_cu_24fe26cb_286474cute1_E:
	.zero		1
	.type		_ZN40_INTERNAL_e6bb61a9_4_k_cu_24fe26cb_286474cuda3std3__45__cpo6cbeginE,@object
	.size		_ZN40_INTERNAL_e6bb61a9_4_k_cu_24fe26cb_286474cuda3std3__45__cpo6cbeginE,(_ZN40_INTERNAL_e6bb61a9_4_k_cu_24fe26cb_286474cuda3std3__48in_placeE - _ZN40_INTERNAL_e6bb61a9_4_k_cu_24fe26cb_286474cuda3std3__45__cpo6cbeginE)
_ZN40_INTERNAL_e6bb61a9_4_k_cu_24fe26cb_286474cuda3std3__45__cpo6cbeginE:
	.zero		1
	.type		_ZN40_INTERNAL_e6bb61a9_4_k_cu_24fe26cb_286474cuda3std3__48in_placeE,@object
	.size		_ZN40_INTERNAL_e6bb61a9_4_k_cu_24fe26cb_286474cuda3std3__48in_placeE,(_ZN40_INTERNAL_e6bb61a9_4_k_cu_24fe26cb_286474cuda3std6ranges3__45__cpo9iter_moveE - _ZN40_INTERNAL_e6bb61a9_4_k_cu_24fe26cb_286474cuda3std3__48in_placeE)
_ZN40_INTERNAL_e6bb61a9_4_k_cu_24fe26cb_286474cuda3std3__48in_placeE:
	.zero		1
	.type		_ZN40_INTERNAL_e6bb61a9_4_k_cu_24fe26cb_286474cuda3std6ranges3__45__cpo9iter_moveE,@object
	.size		_ZN40_INTERNAL_e6bb61a9_4_k_cu_24fe26cb_286474cuda3std6ranges3__45__cpo9iter_moveE,(_ZN40_INTERNAL_e6bb61a9_4_k_cu_24fe26cb_286474cuda3std3__45__cpo5beginE - _ZN40_INTERNAL_e6bb61a9_4_k_cu_24fe26cb_286474cuda3std6ranges3__45__cpo9iter_moveE)
_ZN40_INTERNAL_e6bb61a9_4_k_cu_24fe26cb_286474cuda3std6ranges3__45__cpo9iter_moveE:
	.zero		1
	.type		_ZN40_INTERNAL_e6bb61a9_4_k_cu_24fe26cb_286474cuda3std3__45__cpo5beginE,@object
	.size		_ZN40_INTERNAL_e6bb61a9_4_k_cu_24fe26cb_286474cuda3std3__45__cpo5beginE,(_ZN40_INTERNAL_e6bb61a9_4_k_cu_24fe26cb_286474cuda3std3__442_GLOBAL__N__e6bb61a9_4_k_cu_24fe26cb_286476ignoreE - _ZN40_INTERNAL_e6bb61a9_4_k_cu_24fe26cb_286474cuda3std3__45__cpo5beginE)
_ZN40_INTERNAL_e6bb61a9_4_k_cu_24fe26cb_286474cuda3std3__45__cpo5beginE:
	.zero		1
	.type		_ZN40_INTERNAL_e6bb61a9_4_k_cu_24fe26cb_286474cuda3std3__442_GLOBAL__N__e6bb61a9_4_k_cu_24fe26cb_286476ignoreE,@object
	.size		_ZN40_INTERNAL_e6bb61a9_4_k_cu_24fe26cb_286474cuda3std3__442_GLOBAL__N__e6bb61a9_4_k_cu_24fe26cb_286476ignoreE,(_ZN40_INTERNAL_e6bb61a9_4_k_cu_24fe26cb_286474cute7productE - _ZN40_INTERNAL_e6bb61a9_4_k_cu_24fe26cb_286474cuda3std3__442_GLOBAL__N__e6bb61a9_4_k_cu_24fe26cb_286476ignoreE)
_ZN40_INTERNAL_e6bb61a9_4_k_cu_24fe26cb_286474cuda3std3__442_GLOBAL__N__e6bb61a9_4_k_cu_24fe26cb_286476ignoreE:
	.zero		1
	.type		_ZN40_INTERNAL_e6bb61a9_4_k_cu_24fe26cb_286474cute7productE,@object
	.size		_ZN40_INTERNAL_e6bb61a9_4_k_cu_24fe26cb_286474cute7productE,(_ZN40_INTERNAL_e6bb61a9_4_k_cu_24fe26cb_286474cuda3std3__45__cpo3endE - _ZN40_INTERNAL_e6bb61a9_4_k_cu_24fe26cb_286474cute7productE)
_ZN40_INTERNAL_e6bb61a9_4_k_cu_24fe26cb_286474cute7productE:
	.zero		1
	.type		_ZN40_INTERNAL_e6bb61a9_4_k_cu_24fe26cb_286474cuda3std3__45__cpo3endE,@object
	.size		_ZN40_INTERNAL_e6bb61a9_4_k_cu_24fe26cb_286474cuda3std3__45__cpo3endE,(_ZN40_INTERNAL_e6bb61a9_4_k_cu_24fe26cb_286474cuda3std3__419piecewise_constructE - _ZN40_INTERNAL_e6bb61a9_4_k_cu_24fe26cb_286474cuda3std3__45__cpo3endE)
_ZN40_INTERNAL_e6bb61a9_4_k_cu_24fe26cb_286474cuda3std3__45__cpo3endE:
	.zero		1
	.type		_ZN40_INTERNAL_e6bb61a9_4_k_cu_24fe26cb_286474cuda3std3__419piecewise_constructE,@object
	.size		_ZN40_INTERNAL_e6bb61a9_4_k_cu_24fe26cb_286474cuda3std3__419piecewise_constructE,(_ZN40_INTERNAL_e6bb61a9_4_k_cu_24fe26cb_286474cuda3std3__45__cpo4cendE - _ZN40_INTERNAL_e6bb61a9_4_k_cu_24fe26cb_286474cuda3std3__419piecewise_constructE)
_ZN40_INTERNAL_e6bb61a9_4_k_cu_24fe26cb_286474cuda3std3__419piecewise_constructE:
	.zero		1
	.type		_ZN40_INTERNAL_e6bb61a9_4_k_cu_24fe26cb_286474cuda3std3__45__cpo4cendE,@object
	.size		_ZN40_INTERNAL_e6bb61a9_4_k_cu_24fe26cb_286474cuda3std3__45__cpo4cendE,(_ZN40_INTERNAL_e6bb61a9_4_k_cu_24fe26cb_286474cuda3std6ranges3__45__cpo4swapE - _ZN40_INTERNAL_e6bb61a9_4_k_cu_24fe26cb_286474cuda3std3__45__cpo4cendE)
_ZN40_INTERNAL_e6bb61a9_4_k_cu_24fe26cb_286474cuda3std3__45__cpo4cendE:
	.zero		1
	.type		_ZN40_INTERNAL_e6bb61a9_4_k_cu_24fe26cb_286474cuda3std6ranges3__45__cpo4swapE,@object
	.size		_ZN40_INTERNAL_e6bb61a9_4_k_cu_24fe26cb_286474cuda3std6ranges3__45__cpo4swapE,(.L_10 - _ZN40_INTERNAL_e6bb61a9_4_k_cu_24fe26cb_286474cuda3std6ranges3__45__cpo4swapE)
_ZN40_INTERNAL_e6bb61a9_4_k_cu_24fe26cb_286474cuda3std6ranges3__45__cpo4swapE:
	.zero		1
.L_10:


//--------------------- .nv.constant0._ZN7cutlass13device_kernelINS_4gemm6kernel13GemmUniversalIN4cute5tupleIJiiiiEEENS1_10collective13CollectiveMmaINS1_35MainloopSm100TmaUmmaWarpSpecializedILi8ELi2ELi4ENS5_IJNS4_1CILi2EEENSA_ILi1EEESC_EEEEENS5_IJNSA_ILi256EEENSA_ILi128EEESG_EEEaNS5_IJlSC_lEEEaSI_NS4_8TiledMMAINS4_8MMA_AtomIJNS4_21SM100_MMA_S8_2x1SM_SSIaaiLi256ELi128ELNS4_4UMMA5MajorE0ELSN_0ELNSM_8SaturateE0EEEEEENS4_6LayoutINS5_IJSC_SC_SC_EEENS5_IJNSA_ILi0EEEST_ST_EEEEENS5_IJNS4_10UnderscoreESW_SW_EEEEENS4_18SM100_TMA_2SM_LOADENS4_14ComposedLayoutINS4_7SwizzleILi3ELi4ELi3EEENS4_18smem_ptr_flag_bitsILi8EEENSR_INS5_IJNSA_ILi8EEESG_EEENS5_IJSG_SC_EEEEEEEvNS4_8identityESZ_S19_vS1A_EENS_8epilogue10collective18CollectiveEpilogueINS1C_23Sm100TmaWarpSpecializedILi2ELi2ELi64ELb0ELb0EEEJNS5_IJSG_SG_SG_EEENS5_IJNSR_ISG_SC_EENSR_INSA_ILi64EEESC_EEEEEaSI_aSI_NS1C_6fusion15FusionCallbacksIS1G_NS1M_17LinearCombinationIaiaiLNS_15FloatRoundStyleE2EEES1H_S1L_JEEENS4_5SM1004TMEM4LOAD26SM100_TMEM_LOAD_32dp32b64xENS4_13SM90_TMA_LOADENS10_INS11_ILi2ELi4ELi3EEES14_NSR_INS5_IJS15_S1J_EEENS5_IJS1J_SC_EEEEEEENS4_39AutoVectorizingCopyWithAssumedAlignmentILi128EEENS4_14SM90_TMA_STOREES21_S23_S23_EEEvvEEEEvNT_6ParamsE --------------------------
	.section	.nv.constant0._ZN7cutlass13device_kernelINS_4gemm6kernel13GemmUniversalIN4cute5tupleIJiiiiEEENS1_10collective13CollectiveMmaINS1_35MainloopSm100TmaUmmaWarpSpecializedILi8ELi2ELi4ENS5_IJNS4_1CILi2EEENSA_ILi1EEESC_EEEEENS5_IJNSA_ILi256EEENSA_ILi128EEESG_EEEaNS5_IJlSC_lEEEaSI_NS4_8TiledMMAINS4_8MMA_AtomIJNS4_21SM100_MMA_S8_2x1SM_SSIaaiLi256ELi128ELNS4_4UMMA5MajorE0ELSN_0ELNSM_8SaturateE0EEEEEENS4_6LayoutINS5_IJSC_SC_SC_EEENS5_IJNSA_ILi0EEEST_ST_EEEEENS5_IJNS4_10UnderscoreESW_SW_EEEEENS4_18SM100_TMA_2SM_LOADENS4_14ComposedLayoutINS4_7SwizzleILi3ELi4ELi3EEENS4_18smem_ptr_flag_bitsILi8EEENSR_INS5_IJNSA_ILi8EEESG_EEENS5_IJSG_SC_EEEEEEEvNS4_8identityESZ_S19_vS1A_EENS_8epilogue10collective18CollectiveEpilogueINS1C_23Sm100TmaWarpSpecializedILi2ELi2ELi64ELb0ELb0EEEJNS5_IJSG_SG_SG_EEENS5_IJNSR_ISG_SC_EENSR_INSA_ILi64EEESC_EEEEEaSI_aSI_NS1C_6fusion15FusionCallbacksIS1G_NS1M_17LinearCombinationIaiaiLNS_15FloatRoundStyleE2EEES1H_S1L_JEEENS4_5SM1004TMEM4LOAD26SM100_TMEM_LOAD_32dp32b64xENS4_13SM90_TMA_LOADENS10_INS11_ILi2ELi4ELi3EEES14_NSR_INS5_IJS15_S1J_EEENS5_IJS1J_SC_EEEEEEENS4_39AutoVectorizingCopyWithAssumedAlignmentILi128EEENS4_14SM90_TMA_STOREES21_S23_S23_EEEvvEEEEvNT_6ParamsE,"a",@progbits
	.sectionflags	@""
	.align	4
.nv.constant0._ZN7cutlass13device_kernelINS_4gemm6kernel13GemmUniversalIN4cute5tupleIJiiiiEEENS1_10collective13CollectiveMmaINS1_35MainloopSm100TmaUmmaWarpSpecializedILi8ELi2ELi4ENS5_IJNS4_1CILi2EEENSA_ILi1EEESC_EEEEENS5_IJNSA_ILi256EEENSA_ILi128EEESG_EEEaNS5_IJlSC_lEEEaSI_NS4_8TiledMMAINS4_8MMA_AtomIJNS4_21SM100_MMA_S8_2x1SM_SSIaaiLi256ELi128ELNS4_4UMMA5MajorE0ELSN_0ELNSM_8SaturateE0EEEEEENS4_6LayoutINS5_IJSC_SC_SC_EEENS5_IJNSA_ILi0EEEST_ST_EEEEENS5_IJNS4_10UnderscoreESW_SW_EEEEENS4_18SM100_TMA_2SM_LOADENS4_14ComposedLayoutINS4_7SwizzleILi3ELi4ELi3EEENS4_18smem_ptr_flag_bitsILi8EEENSR_INS5_IJNSA_ILi8EEESG_EEENS5_IJSG_SC_EEEEEEEvNS4_8identityESZ_S19_vS1A_EENS_8epilogue10collective18CollectiveEpilogueINS1C_23Sm100TmaWarpSpecializedILi2ELi2ELi64ELb0ELb0EEEJNS5_IJSG_SG_SG_EEENS5_IJNSR_ISG_SC_EENSR_INSA_ILi64EEESC_EEEEEaSI_aSI_NS1C_6fusion15FusionCallbacksIS1G_NS1M_17LinearCombinationIaiaiLNS_15FloatRoundStyleE2EEES1H_S1L_JEEENS4_5SM1004TMEM4LOAD26SM100_TMEM_LOAD_32dp32b64xENS4_13SM90_TMA_LOADENS10_INS11_ILi2ELi4ELi3EEES14_NSR_INS5_IJS15_S1J_EEENS5_IJS1J_SC_EEEEEEENS4_39AutoVectorizingCopyWithAssumedAlignmentILi128EEENS4_14SM90_TMA_STOREES21_S23_S23_EEEvvEEEEvNT_6ParamsE:
	.zero		2944


//--------------------- SYMBOLS --------------------------

	.type		.nv.reservedSmem.offset0,@object
	.size		.nv.reservedSmem.offset0,0x4
	.type		.nv.reservedSmem.cap,@object
	.size		.nv.reservedSmem.cap,0x4
	.type		__assertfail,@function
